//
// Generated by NVIDIA NVVM Compiler
//
// Compiler Build ID: CL-36424714
// Cuda compilation tools, release 13.0, V13.0.88
// Based on NVVM 20.0.0
//

.version 9.0
.target sm_100
.address_size 64

	// .globl	_Z11setupFlightPfS_S_S_S_S_S_jP17curandStateXORWOW
.global .align 4 .b8 precalc_xorwow_matrix[102400];
.global .align 4 .b8 precalc_xorwow_offset_matrix[102400];
.global .align 4 .b8 mrg32k3aM1[2304];
.global .align 4 .b8 mrg32k3aM2[2304];
.global .align 4 .b8 mrg32k3aM1SubSeq[2016];
.global .align 4 .b8 mrg32k3aM2SubSeq[2016];
.global .align 4 .b8 mrg32k3aM1Seq[2304];
.global .align 4 .b8 mrg32k3aM2Seq[2304];
.const .align 8 .b8 __cr_lgamma_table[72];
// _ZZ9moveDronePfS_S_S_PiS_S_E3snx has been demoted
// _ZZ9moveDronePfS_S_S_PiS_S_E3sny has been demoted
// _ZZ9moveDronePfS_S_S_PiS_S_E4scol has been demoted
// _ZZ9moveDronePfS_S_S_PiS_S_E3spx has been demoted
// _ZZ9moveDronePfS_S_S_PiS_S_E3tmp has been demoted
// _ZZ9moveDronePfS_S_S_PiS_S_E4tmp0 has been demoted
// _ZZ9moveDronePfS_S_S_PiS_S_E3upx has been demoted
// _ZZ9moveDronePfS_S_S_PiS_S_E3upy has been demoted
// _ZZ9moveDronePfS_S_S_PiS_S_E4lowx has been demoted
// _ZZ9moveDronePfS_S_S_PiS_S_E4lowy has been demoted
// _ZZ9moveDronePfS_S_S_PiS_S_E4batx has been demoted
// _ZZ9moveDronePfS_S_S_PiS_S_E4baty has been demoted

.visible .entry _Z11setupFlightPfS_S_S_S_S_S_jP17curandStateXORWOW(
	.param .u64 .ptr .align 1 _Z11setupFlightPfS_S_S_S_S_S_jP17curandStateXORWOW_param_0,
	.param .u64 .ptr .align 1 _Z11setupFlightPfS_S_S_S_S_S_jP17curandStateXORWOW_param_1,
	.param .u64 .ptr .align 1 _Z11setupFlightPfS_S_S_S_S_S_jP17curandStateXORWOW_param_2,
	.param .u64 .ptr .align 1 _Z11setupFlightPfS_S_S_S_S_S_jP17curandStateXORWOW_param_3,
	.param .u64 .ptr .align 1 _Z11setupFlightPfS_S_S_S_S_S_jP17curandStateXORWOW_param_4,
	.param .u64 .ptr .align 1 _Z11setupFlightPfS_S_S_S_S_S_jP17curandStateXORWOW_param_5,
	.param .u64 .ptr .align 1 _Z11setupFlightPfS_S_S_S_S_S_jP17curandStateXORWOW_param_6,
	.param .u32 _Z11setupFlightPfS_S_S_S_S_S_jP17curandStateXORWOW_param_7,
	.param .u64 .ptr .align 1 _Z11setupFlightPfS_S_S_S_S_S_jP17curandStateXORWOW_param_8
)
{
	.reg .pred 	%p<27>;
	.reg .b32 	%r<537>;
	.reg .b32 	%f<24>;
	.reg .b64 	%rd<45>;

	ld.param.u64 	%rd11, [_Z11setupFlightPfS_S_S_S_S_S_jP17curandStateXORWOW_param_1];
	ld.param.u64 	%rd13, [_Z11setupFlightPfS_S_S_S_S_S_jP17curandStateXORWOW_param_3];
	ld.param.u64 	%rd14, [_Z11setupFlightPfS_S_S_S_S_S_jP17curandStateXORWOW_param_4];
	ld.param.u32 	%r203, [_Z11setupFlightPfS_S_S_S_S_S_jP17curandStateXORWOW_param_7];
	ld.param.u64 	%rd17, [_Z11setupFlightPfS_S_S_S_S_S_jP17curandStateXORWOW_param_8];
	cvta.to.global.u64 	%rd18, %rd17;
	mov.u32 	%r204, %tid.x;
	cvt.u64.u32 	%rd1, %r204;
	mul.wide.u32 	%rd19, %r204, 48;
	add.s64 	%rd2, %rd18, %rd19;
	xor.b32  	%r205, %r203, -1429050551;
	mul.lo.s32 	%r1, %r205, 1099087573;
	add.s32 	%r206, %r1, -638133224;
	add.s32 	%r451, %r1, 123456789;
	st.global.v2.u32 	[%rd2], {%r206, %r451};
	xor.b32  	%r450, %r1, 362436069;
	mov.b32 	%r449, -123459836;
	st.global.v2.u32 	[%rd2+8], {%r450, %r449};
	add.s32 	%r447, %r1, 5783321;
	mov.b32 	%r448, -589760388;
	st.global.v2.u32 	[%rd2+16], {%r448, %r447};
	setp.eq.s32 	%p1, %r204, 0;
	@%p1 bra 	$L__BB0_42;
	mov.b32 	%r433, 0;
	mov.b32 	%r449, -123459836;
	mov.b32 	%r448, -589760388;
	mov.u64 	%rd44, %rd1;
$L__BB0_2:
	and.b64  	%rd4, %rd44, 3;
	setp.eq.s64 	%p2, %rd4, 0;
	@%p2 bra 	$L__BB0_41;
	mul.wide.u32 	%rd20, %r433, 3200;
	mov.u64 	%rd21, precalc_xorwow_matrix;
	add.s64 	%rd5, %rd21, %rd20;
	cvt.u32.u64 	%r11, %rd4;
	mov.b32 	%r434, 0;
$L__BB0_4:
	mov.b32 	%r447, 0;
	mov.u32 	%r448, %r447;
	mov.u32 	%r449, %r447;
	mov.u32 	%r450, %r447;
	mov.u32 	%r451, %r447;
	mov.u32 	%r440, %r447;
$L__BB0_5:
	mul.wide.u32 	%rd22, %r440, 4;
	add.s64 	%rd23, %rd2, %rd22;
	ld.global.u32 	%r19, [%rd23+4];
	shl.b32 	%r20, %r440, 5;
	mov.b32 	%r446, 0;
$L__BB0_6:
	.pragma "nounroll";
	shr.u32 	%r213, %r19, %r446;
	and.b32  	%r214, %r213, 1;
	setp.eq.b32 	%p3, %r214, 1;
	not.pred 	%p4, %p3;
	add.s32 	%r215, %r20, %r446;
	mul.lo.s32 	%r216, %r215, 5;
	mul.wide.u32 	%rd24, %r216, 4;
	add.s64 	%rd6, %rd5, %rd24;
	@%p4 bra 	$L__BB0_8;
	ld.global.u32 	%r217, [%rd6];
	xor.b32  	%r451, %r451, %r217;
	ld.global.u32 	%r218, [%rd6+4];
	xor.b32  	%r450, %r450, %r218;
	ld.global.u32 	%r219, [%rd6+8];
	xor.b32  	%r449, %r449, %r219;
	ld.global.u32 	%r220, [%rd6+12];
	xor.b32  	%r448, %r448, %r220;
	ld.global.u32 	%r221, [%rd6+16];
	xor.b32  	%r447, %r447, %r221;
$L__BB0_8:
	and.b32  	%r223, %r213, 2;
	setp.eq.s32 	%p5, %r223, 0;
	@%p5 bra 	$L__BB0_10;
	ld.global.u32 	%r224, [%rd6+20];
	xor.b32  	%r451, %r451, %r224;
	ld.global.u32 	%r225, [%rd6+24];
	xor.b32  	%r450, %r450, %r225;
	ld.global.u32 	%r226, [%rd6+28];
	xor.b32  	%r449, %r449, %r226;
	ld.global.u32 	%r227, [%rd6+32];
	xor.b32  	%r448, %r448, %r227;
	ld.global.u32 	%r228, [%rd6+36];
	xor.b32  	%r447, %r447, %r228;
$L__BB0_10:
	and.b32  	%r230, %r213, 4;
	setp.eq.s32 	%p6, %r230, 0;
	@%p6 bra 	$L__BB0_12;
	ld.global.u32 	%r231, [%rd6+40];
	xor.b32  	%r451, %r451, %r231;
	ld.global.u32 	%r232, [%rd6+44];
	xor.b32  	%r450, %r450, %r232;
	ld.global.u32 	%r233, [%rd6+48];
	xor.b32  	%r449, %r449, %r233;
	ld.global.u32 	%r234, [%rd6+52];
	xor.b32  	%r448, %r448, %r234;
	ld.global.u32 	%r235, [%rd6+56];
	xor.b32  	%r447, %r447, %r235;
$L__BB0_12:
	and.b32  	%r237, %r213, 8;
	setp.eq.s32 	%p7, %r237, 0;
	@%p7 bra 	$L__BB0_14;
	ld.global.u32 	%r238, [%rd6+60];
	xor.b32  	%r451, %r451, %r238;
	ld.global.u32 	%r239, [%rd6+64];
	xor.b32  	%r450, %r450, %r239;
	ld.global.u32 	%r240, [%rd6+68];
	xor.b32  	%r449, %r449, %r240;
	ld.global.u32 	%r241, [%rd6+72];
	xor.b32  	%r448, %r448, %r241;
	ld.global.u32 	%r242, [%rd6+76];
	xor.b32  	%r447, %r447, %r242;
$L__BB0_14:
	and.b32  	%r244, %r213, 16;
	setp.eq.s32 	%p8, %r244, 0;
	@%p8 bra 	$L__BB0_16;
	ld.global.u32 	%r245, [%rd6+80];
	xor.b32  	%r451, %r451, %r245;
	ld.global.u32 	%r246, [%rd6+84];
	xor.b32  	%r450, %r450, %r246;
	ld.global.u32 	%r247, [%rd6+88];
	xor.b32  	%r449, %r449, %r247;
	ld.global.u32 	%r248, [%rd6+92];
	xor.b32  	%r448, %r448, %r248;
	ld.global.u32 	%r249, [%rd6+96];
	xor.b32  	%r447, %r447, %r249;
$L__BB0_16:
	and.b32  	%r251, %r213, 32;
	setp.eq.s32 	%p9, %r251, 0;
	@%p9 bra 	$L__BB0_18;
	ld.global.u32 	%r252, [%rd6+100];
	xor.b32  	%r451, %r451, %r252;
	ld.global.u32 	%r253, [%rd6+104];
	xor.b32  	%r450, %r450, %r253;
	ld.global.u32 	%r254, [%rd6+108];
	xor.b32  	%r449, %r449, %r254;
	ld.global.u32 	%r255, [%rd6+112];
	xor.b32  	%r448, %r448, %r255;
	ld.global.u32 	%r256, [%rd6+116];
	xor.b32  	%r447, %r447, %r256;
$L__BB0_18:
	and.b32  	%r258, %r213, 64;
	setp.eq.s32 	%p10, %r258, 0;
	@%p10 bra 	$L__BB0_20;
	ld.global.u32 	%r259, [%rd6+120];
	xor.b32  	%r451, %r451, %r259;
	ld.global.u32 	%r260, [%rd6+124];
	xor.b32  	%r450, %r450, %r260;
	ld.global.u32 	%r261, [%rd6+128];
	xor.b32  	%r449, %r449, %r261;
	ld.global.u32 	%r262, [%rd6+132];
	xor.b32  	%r448, %r448, %r262;
	ld.global.u32 	%r263, [%rd6+136];
	xor.b32  	%r447, %r447, %r263;
$L__BB0_20:
	and.b32  	%r265, %r213, 128;
	setp.eq.s32 	%p11, %r265, 0;
	@%p11 bra 	$L__BB0_22;
	ld.global.u32 	%r266, [%rd6+140];
	xor.b32  	%r451, %r451, %r266;
	ld.global.u32 	%r267, [%rd6+144];
	xor.b32  	%r450, %r450, %r267;
	ld.global.u32 	%r268, [%rd6+148];
	xor.b32  	%r449, %r449, %r268;
	ld.global.u32 	%r269, [%rd6+152];
	xor.b32  	%r448, %r448, %r269;
	ld.global.u32 	%r270, [%rd6+156];
	xor.b32  	%r447, %r447, %r270;
$L__BB0_22:
	and.b32  	%r272, %r213, 256;
	setp.eq.s32 	%p12, %r272, 0;
	@%p12 bra 	$L__BB0_24;
	ld.global.u32 	%r273, [%rd6+160];
	xor.b32  	%r451, %r451, %r273;
	ld.global.u32 	%r274, [%rd6+164];
	xor.b32  	%r450, %r450, %r274;
	ld.global.u32 	%r275, [%rd6+168];
	xor.b32  	%r449, %r449, %r275;
	ld.global.u32 	%r276, [%rd6+172];
	xor.b32  	%r448, %r448, %r276;
	ld.global.u32 	%r277, [%rd6+176];
	xor.b32  	%r447, %r447, %r277;
$L__BB0_24:
	and.b32  	%r279, %r213, 512;
	setp.eq.s32 	%p13, %r279, 0;
	@%p13 bra 	$L__BB0_26;
	ld.global.u32 	%r280, [%rd6+180];
	xor.b32  	%r451, %r451, %r280;
	ld.global.u32 	%r281, [%rd6+184];
	xor.b32  	%r450, %r450, %r281;
	ld.global.u32 	%r282, [%rd6+188];
	xor.b32  	%r449, %r449, %r282;
	ld.global.u32 	%r283, [%rd6+192];
	xor.b32  	%r448, %r448, %r283;
	ld.global.u32 	%r284, [%rd6+196];
	xor.b32  	%r447, %r447, %r284;
$L__BB0_26:
	and.b32  	%r286, %r213, 1024;
	setp.eq.s32 	%p14, %r286, 0;
	@%p14 bra 	$L__BB0_28;
	ld.global.u32 	%r287, [%rd6+200];
	xor.b32  	%r451, %r451, %r287;
	ld.global.u32 	%r288, [%rd6+204];
	xor.b32  	%r450, %r450, %r288;
	ld.global.u32 	%r289, [%rd6+208];
	xor.b32  	%r449, %r449, %r289;
	ld.global.u32 	%r290, [%rd6+212];
	xor.b32  	%r448, %r448, %r290;
	ld.global.u32 	%r291, [%rd6+216];
	xor.b32  	%r447, %r447, %r291;
$L__BB0_28:
	and.b32  	%r293, %r213, 2048;
	setp.eq.s32 	%p15, %r293, 0;
	@%p15 bra 	$L__BB0_30;
	ld.global.u32 	%r294, [%rd6+220];
	xor.b32  	%r451, %r451, %r294;
	ld.global.u32 	%r295, [%rd6+224];
	xor.b32  	%r450, %r450, %r295;
	ld.global.u32 	%r296, [%rd6+228];
	xor.b32  	%r449, %r449, %r296;
	ld.global.u32 	%r297, [%rd6+232];
	xor.b32  	%r448, %r448, %r297;
	ld.global.u32 	%r298, [%rd6+236];
	xor.b32  	%r447, %r447, %r298;
$L__BB0_30:
	and.b32  	%r300, %r213, 4096;
	setp.eq.s32 	%p16, %r300, 0;
	@%p16 bra 	$L__BB0_32;
	ld.global.u32 	%r301, [%rd6+240];
	xor.b32  	%r451, %r451, %r301;
	ld.global.u32 	%r302, [%rd6+244];
	xor.b32  	%r450, %r450, %r302;
	ld.global.u32 	%r303, [%rd6+248];
	xor.b32  	%r449, %r449, %r303;
	ld.global.u32 	%r304, [%rd6+252];
	xor.b32  	%r448, %r448, %r304;
	ld.global.u32 	%r305, [%rd6+256];
	xor.b32  	%r447, %r447, %r305;
$L__BB0_32:
	and.b32  	%r307, %r213, 8192;
	setp.eq.s32 	%p17, %r307, 0;
	@%p17 bra 	$L__BB0_34;
	ld.global.u32 	%r308, [%rd6+260];
	xor.b32  	%r451, %r451, %r308;
	ld.global.u32 	%r309, [%rd6+264];
	xor.b32  	%r450, %r450, %r309;
	ld.global.u32 	%r310, [%rd6+268];
	xor.b32  	%r449, %r449, %r310;
	ld.global.u32 	%r311, [%rd6+272];
	xor.b32  	%r448, %r448, %r311;
	ld.global.u32 	%r312, [%rd6+276];
	xor.b32  	%r447, %r447, %r312;
$L__BB0_34:
	and.b32  	%r314, %r213, 16384;
	setp.eq.s32 	%p18, %r314, 0;
	@%p18 bra 	$L__BB0_36;
	ld.global.u32 	%r315, [%rd6+280];
	xor.b32  	%r451, %r451, %r315;
	ld.global.u32 	%r316, [%rd6+284];
	xor.b32  	%r450, %r450, %r316;
	ld.global.u32 	%r317, [%rd6+288];
	xor.b32  	%r449, %r449, %r317;
	ld.global.u32 	%r318, [%rd6+292];
	xor.b32  	%r448, %r448, %r318;
	ld.global.u32 	%r319, [%rd6+296];
	xor.b32  	%r447, %r447, %r319;
$L__BB0_36:
	and.b32  	%r321, %r213, 32768;
	setp.eq.s32 	%p19, %r321, 0;
	@%p19 bra 	$L__BB0_38;
	ld.global.u32 	%r322, [%rd6+300];
	xor.b32  	%r451, %r451, %r322;
	ld.global.u32 	%r323, [%rd6+304];
	xor.b32  	%r450, %r450, %r323;
	ld.global.u32 	%r324, [%rd6+308];
	xor.b32  	%r449, %r449, %r324;
	ld.global.u32 	%r325, [%rd6+312];
	xor.b32  	%r448, %r448, %r325;
	ld.global.u32 	%r326, [%rd6+316];
	xor.b32  	%r447, %r447, %r326;
$L__BB0_38:
	add.s32 	%r446, %r446, 16;
	setp.ne.s32 	%p20, %r446, 32;
	@%p20 bra 	$L__BB0_6;
	mad.lo.s32 	%r327, %r440, -31, %r20;
	add.s32 	%r440, %r327, 1;
	setp.ne.s32 	%p21, %r440, 5;
	@%p21 bra 	$L__BB0_5;
	st.global.u32 	[%rd2+4], %r451;
	st.global.u32 	[%rd2+8], %r450;
	st.global.u32 	[%rd2+12], %r449;
	st.global.u32 	[%rd2+16], %r448;
	st.global.u32 	[%rd2+20], %r447;
	add.s32 	%r434, %r434, 1;
	setp.lt.u32 	%p22, %r434, %r11;
	@%p22 bra 	$L__BB0_4;
$L__BB0_41:
	shr.u64 	%rd7, %rd44, 2;
	add.s32 	%r433, %r433, 1;
	setp.gt.u64 	%p23, %rd44, 3;
	mov.u64 	%rd44, %rd7;
	@%p23 bra 	$L__BB0_2;
$L__BB0_42:
	cvt.u32.u64 	%r328, %rd1;
	mov.b32 	%r329, 0;
	st.global.v2.u32 	[%rd2+24], {%r329, %r329};
	st.global.u32 	[%rd2+32], %r329;
	mov.b64 	%rd25, 0;
	st.global.u64 	[%rd2+40], %rd25;
	setp.gt.u32 	%p24, %r328, 95;
	@%p24 bra 	$L__BB0_48;
	ld.param.u64 	%rd42, [_Z11setupFlightPfS_S_S_S_S_S_jP17curandStateXORWOW_param_5];
	ld.param.u64 	%rd41, [_Z11setupFlightPfS_S_S_S_S_S_jP17curandStateXORWOW_param_2];
	ld.param.u64 	%rd40, [_Z11setupFlightPfS_S_S_S_S_S_jP17curandStateXORWOW_param_0];
	shr.u32 	%r330, %r451, 2;
	xor.b32  	%r331, %r330, %r451;
	st.global.v2.u32 	[%rd2+8], {%r449, %r448};
	shl.b32 	%r332, %r447, 4;
	shl.b32 	%r333, %r331, 1;
	xor.b32  	%r334, %r333, %r332;
	xor.b32  	%r335, %r334, %r331;
	xor.b32  	%r336, %r335, %r447;
	st.global.v2.u32 	[%rd2+16], {%r447, %r336};
	add.s32 	%r337, %r1, -637770787;
	st.global.v2.u32 	[%rd2], {%r337, %r450};
	add.s32 	%r338, %r336, %r337;
	mul.hi.u32 	%r339, %r338, 266354561;
	shr.u32 	%r340, %r339, 3;
	mul.lo.s32 	%r341, %r340, 129;
	sub.s32 	%r342, %r338, %r341;
	cvt.rn.f32.u32 	%f5, %r342;
	cvta.to.global.u64 	%rd26, %rd40;
	shl.b64 	%rd27, %rd1, 2;
	add.s64 	%rd28, %rd26, %rd27;
	st.global.f32 	[%rd28], %f5;
	ld.global.v2.u32 	{%r343, %r344}, [%rd2];
	shr.u32 	%r345, %r344, 2;
	xor.b32  	%r346, %r345, %r344;
	ld.global.v2.u32 	{%r347, %r348}, [%rd2+8];
	ld.global.v2.u32 	{%r349, %r350}, [%rd2+16];
	st.global.v2.u32 	[%rd2+8], {%r348, %r349};
	shl.b32 	%r351, %r350, 4;
	shl.b32 	%r352, %r346, 1;
	xor.b32  	%r353, %r352, %r351;
	xor.b32  	%r354, %r353, %r346;
	xor.b32  	%r355, %r354, %r350;
	st.global.v2.u32 	[%rd2+16], {%r350, %r355};
	add.s32 	%r356, %r343, 362437;
	st.global.v2.u32 	[%rd2], {%r356, %r347};
	add.s32 	%r357, %r355, %r356;
	mul.hi.u32 	%r358, %r357, 266354561;
	shr.u32 	%r359, %r358, 3;
	mul.lo.s32 	%r360, %r359, 129;
	sub.s32 	%r361, %r357, %r360;
	cvt.rn.f32.u32 	%f6, %r361;
	cvta.to.global.u64 	%rd29, %rd11;
	add.s64 	%rd30, %rd29, %rd27;
	st.global.f32 	[%rd30], %f6;
	ld.global.v2.u32 	{%r362, %r363}, [%rd2];
	shr.u32 	%r364, %r363, 2;
	xor.b32  	%r365, %r364, %r363;
	ld.global.v2.u32 	{%r366, %r367}, [%rd2+8];
	ld.global.v2.u32 	{%r368, %r369}, [%rd2+16];
	st.global.v2.u32 	[%rd2+8], {%r367, %r368};
	shl.b32 	%r370, %r369, 4;
	shl.b32 	%r371, %r365, 1;
	xor.b32  	%r372, %r371, %r370;
	xor.b32  	%r373, %r372, %r365;
	xor.b32  	%r374, %r373, %r369;
	st.global.v2.u32 	[%rd2+16], {%r369, %r374};
	add.s32 	%r375, %r362, 362437;
	st.global.v2.u32 	[%rd2], {%r375, %r366};
	add.s32 	%r376, %r374, %r375;
	mul.hi.u32 	%r377, %r376, -1272053541;
	sub.s32 	%r378, %r376, %r377;
	shr.u32 	%r379, %r378, 1;
	add.s32 	%r380, %r379, %r377;
	shr.u32 	%r381, %r380, 9;
	mul.lo.s32 	%r382, %r381, 601;
	sub.s32 	%r383, %r376, %r382;
	add.s32 	%r384, %r383, 30;
	cvt.rn.f32.u32 	%f7, %r384;
	cvta.to.global.u64 	%rd31, %rd41;
	add.s64 	%rd32, %rd31, %rd27;
	st.global.f32 	[%rd32], %f7;
	ld.global.v2.u32 	{%r385, %r386}, [%rd2];
	shr.u32 	%r387, %r386, 2;
	xor.b32  	%r388, %r387, %r386;
	ld.global.v2.u32 	{%r389, %r390}, [%rd2+8];
	ld.global.v2.u32 	{%r391, %r392}, [%rd2+16];
	st.global.v2.u32 	[%rd2+8], {%r390, %r391};
	shl.b32 	%r393, %r392, 4;
	shl.b32 	%r394, %r388, 1;
	xor.b32  	%r395, %r394, %r393;
	xor.b32  	%r396, %r395, %r388;
	xor.b32  	%r397, %r396, %r392;
	st.global.v2.u32 	[%rd2+16], {%r392, %r397};
	add.s32 	%r398, %r385, 362437;
	st.global.v2.u32 	[%rd2], {%r398, %r389};
	add.s32 	%r399, %r397, %r398;
	mul.hi.u32 	%r400, %r399, -1272053541;
	sub.s32 	%r401, %r399, %r400;
	shr.u32 	%r402, %r401, 1;
	add.s32 	%r403, %r402, %r400;
	shr.u32 	%r404, %r403, 9;
	mul.lo.s32 	%r405, %r404, 601;
	sub.s32 	%r406, %r399, %r405;
	add.s32 	%r407, %r406, 30;
	cvt.rn.f32.u32 	%f8, %r407;
	cvta.to.global.u64 	%rd33, %rd13;
	add.s64 	%rd34, %rd33, %rd27;
	st.global.f32 	[%rd34], %f8;
	ld.global.f32 	%f9, [%rd32];
	div.rn.f32 	%f10, %f9, 0f45610000;
	mul.f32 	%f11, %f10, 0f3F000000;
	st.global.f32 	[%rd32], %f11;
	ld.global.f32 	%f12, [%rd34];
	div.rn.f32 	%f13, %f12, 0f45610000;
	mul.f32 	%f14, %f13, 0f3F000000;
	st.global.f32 	[%rd34], %f14;
	ld.global.f32 	%f15, [%rd28];
	ld.global.f32 	%f16, [%rd32];
	add.f32 	%f17, %f15, %f16;
	cvta.to.global.u64 	%rd35, %rd14;
	add.s64 	%rd8, %rd35, %rd27;
	st.global.f32 	[%rd8], %f17;
	ld.global.f32 	%f18, [%rd30];
	ld.global.f32 	%f19, [%rd34];
	add.f32 	%f23, %f18, %f19;
	cvta.to.global.u64 	%rd36, %rd42;
	add.s64 	%rd9, %rd36, %rd27;
	st.global.f32 	[%rd9], %f23;
	ld.global.f32 	%f2, [%rd8];
	setp.ltu.f32 	%p25, %f2, 0f43000000;
	@%p25 bra 	$L__BB0_45;
	neg.f32 	%f20, %f2;
	st.global.f32 	[%rd8], %f20;
	ld.global.f32 	%f23, [%rd9];
$L__BB0_45:
	setp.ltu.f32 	%p26, %f23, 0f43000000;
	@%p26 bra 	$L__BB0_47;
	neg.f32 	%f21, %f23;
	st.global.f32 	[%rd9], %f21;
$L__BB0_47:
	ld.param.u64 	%rd43, [_Z11setupFlightPfS_S_S_S_S_S_jP17curandStateXORWOW_param_6];
	ld.global.v2.u32 	{%r408, %r409}, [%rd2];
	shr.u32 	%r410, %r409, 2;
	xor.b32  	%r411, %r410, %r409;
	ld.global.v2.u32 	{%r412, %r413}, [%rd2+8];
	ld.global.v2.u32 	{%r414, %r415}, [%rd2+16];
	st.global.v2.u32 	[%rd2+8], {%r413, %r414};
	shl.b32 	%r416, %r415, 4;
	shl.b32 	%r417, %r411, 1;
	xor.b32  	%r418, %r417, %r416;
	xor.b32  	%r419, %r418, %r411;
	xor.b32  	%r420, %r419, %r415;
	st.global.v2.u32 	[%rd2+16], {%r415, %r420};
	add.s32 	%r421, %r408, 362437;
	st.global.v2.u32 	[%rd2], {%r421, %r412};
	add.s32 	%r422, %r420, %r421;
	mul.hi.u32 	%r423, %r422, -1363424879;
	shr.u32 	%r424, %r423, 12;
	mul.lo.s32 	%r425, %r424, 6001;
	sub.s32 	%r426, %r422, %r425;
	add.s32 	%r427, %r426, 3000;
	cvt.rn.f32.u32 	%f22, %r427;
	cvta.to.global.u64 	%rd37, %rd43;
	add.s64 	%rd39, %rd37, %rd27;
	st.global.f32 	[%rd39], %f22;
$L__BB0_48:
	ret;

}
	// .globl	_Z9moveDronePfS_S_S_PiS_S_
.visible .entry _Z9moveDronePfS_S_S_PiS_S_(
	.param .u64 .ptr .align 1 _Z9moveDronePfS_S_S_PiS_S__param_0,
	.param .u64 .ptr .align 1 _Z9moveDronePfS_S_S_PiS_S__param_1,
	.param .u64 .ptr .align 1 _Z9moveDronePfS_S_S_PiS_S__param_2,
	.param .u64 .ptr .align 1 _Z9moveDronePfS_S_S_PiS_S__param_3,
	.param .u64 .ptr .align 1 _Z9moveDronePfS_S_S_PiS_S__param_4,
	.param .u64 .ptr .align 1 _Z9moveDronePfS_S_S_PiS_S__param_5,
	.param .u64 .ptr .align 1 _Z9moveDronePfS_S_S_PiS_S__param_6
)
{
	.reg .pred 	%p<25>;
	.reg .b32 	%r<84>;
	.reg .b32 	%f<55>;
	.reg .b64 	%rd<33>;
	// demoted variable
	.shared .align 4 .b8 _ZZ9moveDronePfS_S_S_PiS_S_E3snx[384];
	// demoted variable
	.shared .align 4 .b8 _ZZ9moveDronePfS_S_S_PiS_S_E3sny[384];
	// demoted variable
	.shared .align 4 .b8 _ZZ9moveDronePfS_S_S_PiS_S_E4scol[384];
	// demoted variable
	.shared .align 4 .b8 _ZZ9moveDronePfS_S_S_PiS_S_E3spx[384];
	// demoted variable
	.shared .align 4 .b8 _ZZ9moveDronePfS_S_S_PiS_S_E3tmp[384];
	// demoted variable
	.shared .align 4 .b8 _ZZ9moveDronePfS_S_S_PiS_S_E4tmp0[384];
	// demoted variable
	.shared .align 4 .b8 _ZZ9moveDronePfS_S_S_PiS_S_E3upx[384];
	// demoted variable
	.shared .align 4 .b8 _ZZ9moveDronePfS_S_S_PiS_S_E3upy[384];
	// demoted variable
	.shared .align 4 .b8 _ZZ9moveDronePfS_S_S_PiS_S_E4lowx[384];
	// demoted variable
	.shared .align 4 .b8 _ZZ9moveDronePfS_S_S_PiS_S_E4lowy[384];
	// demoted variable
	.shared .align 4 .b8 _ZZ9moveDronePfS_S_S_PiS_S_E4batx[384];
	// demoted variable
	.shared .align 4 .b8 _ZZ9moveDronePfS_S_S_PiS_S_E4baty[384];
	mov.u32 	%r1, %tid.x;
	setp.gt.u32 	%p1, %r1, 95;
	@%p1 bra 	$L__BB1_28;
	ld.param.u64 	%rd27, [_Z9moveDronePfS_S_S_PiS_S__param_3];
	ld.param.u64 	%rd26, [_Z9moveDronePfS_S_S_PiS_S__param_2];
	ld.param.u64 	%rd25, [_Z9moveDronePfS_S_S_PiS_S__param_1];
	ld.param.u64 	%rd24, [_Z9moveDronePfS_S_S_PiS_S__param_0];
	cvta.to.global.u64 	%rd12, %rd24;
	cvta.to.global.u64 	%rd13, %rd26;
	cvta.to.global.u64 	%rd14, %rd25;
	cvta.to.global.u64 	%rd15, %rd27;
	mul.wide.u32 	%rd16, %r1, 4;
	add.s64 	%rd1, %rd12, %rd16;
	ld.global.f32 	%f10, [%rd1];
	add.s64 	%rd2, %rd13, %rd16;
	ld.global.f32 	%f11, [%rd2];
	add.f32 	%f1, %f10, %f11;
	shl.b32 	%r26, %r1, 2;
	mov.u32 	%r27, _ZZ9moveDronePfS_S_S_PiS_S_E3snx;
	add.s32 	%r2, %r27, %r26;
	st.shared.f32 	[%r2], %f1;
	add.s64 	%rd3, %rd14, %rd16;
	ld.global.f32 	%f12, [%rd3];
	add.s64 	%rd4, %rd15, %rd16;
	ld.global.f32 	%f13, [%rd4];
	add.f32 	%f2, %f12, %f13;
	mov.u32 	%r28, _ZZ9moveDronePfS_S_S_PiS_S_E3sny;
	add.s32 	%r3, %r28, %r26;
	st.shared.f32 	[%r3], %f2;
	mov.u32 	%r29, _ZZ9moveDronePfS_S_S_PiS_S_E3spx;
	add.s32 	%r4, %r29, %r26;
	mov.b32 	%r30, 0;
	st.shared.u32 	[%r4], %r30;
	mov.u32 	%r31, _ZZ9moveDronePfS_S_S_PiS_S_E3tmp;
	add.s32 	%r5, %r31, %r26;
	st.shared.u32 	[%r5], %r30;
	mov.u32 	%r32, _ZZ9moveDronePfS_S_S_PiS_S_E3upx;
	add.s32 	%r6, %r32, %r26;
	st.shared.u32 	[%r6], %r30;
	mov.u32 	%r33, _ZZ9moveDronePfS_S_S_PiS_S_E3upy;
	add.s32 	%r7, %r33, %r26;
	st.shared.u32 	[%r7], %r30;
	mov.u32 	%r34, _ZZ9moveDronePfS_S_S_PiS_S_E4lowx;
	add.s32 	%r8, %r34, %r26;
	st.shared.u32 	[%r8], %r30;
	mov.u32 	%r35, _ZZ9moveDronePfS_S_S_PiS_S_E4lowy;
	add.s32 	%r9, %r35, %r26;
	st.shared.u32 	[%r9], %r30;
	mov.u32 	%r36, _ZZ9moveDronePfS_S_S_PiS_S_E4batx;
	add.s32 	%r10, %r36, %r26;
	st.shared.f32 	[%r10], %f1;
	mov.u32 	%r37, _ZZ9moveDronePfS_S_S_PiS_S_E4baty;
	add.s32 	%r11, %r37, %r26;
	st.shared.f32 	[%r11], %f2;
	mov.u32 	%r38, _ZZ9moveDronePfS_S_S_PiS_S_E4scol;
	add.s32 	%r12, %r38, %r26;
	st.shared.u32 	[%r12], %r30;
	setp.ltu.f32 	%p2, %f1, 0f43000000;
	@%p2 bra 	$L__BB1_3;
	neg.f32 	%f14, %f1;
	st.shared.f32 	[%r2], %f14;
$L__BB1_3:
	setp.ltu.f32 	%p3, %f2, 0f43000000;
	@%p3 bra 	$L__BB1_5;
	neg.f32 	%f15, %f2;
	st.shared.f32 	[%r3], %f15;
$L__BB1_5:
	bar.sync 	0;
	mov.b32 	%r77, 0;
$L__BB1_6:
	setp.eq.s32 	%p4, %r1, %r77;
	@%p4 bra 	$L__BB1_26;
	mov.b32 	%r78, 0;
	mov.u32 	%r82, %r78;
$L__BB1_8:
	setp.gt.s32 	%p5, %r82, 2;
	mov.u32 	%r83, %r78;
	@%p5 bra 	$L__BB1_13;
	ld.shared.f32 	%f16, [%r2];
	add.f32 	%f17, %f16, 0f3F800000;
	mul.lo.s32 	%r41, %r78, 120;
	cvt.rn.f32.s32 	%f18, %r41;
	ld.global.f32 	%f3, [%rd2];
	fma.rn.f32 	%f19, %f3, %f18, %f17;
	st.shared.f32 	[%r6], %f19;
	ld.shared.f32 	%f20, [%r3];
	add.f32 	%f21, %f20, 0f3F800000;
	ld.global.f32 	%f4, [%rd4];
	fma.rn.f32 	%f5, %f4, %f18, %f21;
	st.shared.f32 	[%r7], %f5;
	add.f32 	%f22, %f16, 0fBF800000;
	fma.rn.f32 	%f23, %f3, %f18, %f22;
	st.shared.f32 	[%r8], %f23;
	add.f32 	%f24, %f20, 0fBF800000;
	fma.rn.f32 	%f6, %f4, %f18, %f24;
	st.shared.f32 	[%r9], %f6;
	shl.b32 	%r42, %r77, 2;
	mov.u32 	%r43, _ZZ9moveDronePfS_S_S_PiS_S_E4batx;
	add.s32 	%r44, %r43, %r42;
	ld.shared.f32 	%f25, [%r44];
	setp.gtu.f32 	%p6, %f25, %f19;
	setp.ltu.f32 	%p7, %f25, %f23;
	or.pred  	%p8, %p6, %p7;
	mov.u32 	%r83, %r78;
	@%p8 bra 	$L__BB1_11;
	ld.param.u64 	%rd31, [_Z9moveDronePfS_S_S_PiS_S__param_6];
	ld.param.u64 	%rd29, [_Z9moveDronePfS_S_S_PiS_S__param_5];
	cvta.to.global.u64 	%rd17, %rd31;
	ld.global.f32 	%f26, [%rd17];
	mul.f32 	%f27, %f26, %f3;
	st.shared.f32 	[%r5], %f27;
	cvta.to.global.u64 	%rd18, %rd29;
	ld.global.f32 	%f28, [%rd18];
	mul.f32 	%f29, %f28, %f4;
	shl.b32 	%r46, %r1, 2;
	mov.u32 	%r47, _ZZ9moveDronePfS_S_S_PiS_S_E4tmp0;
	add.s32 	%r48, %r47, %r46;
	st.shared.f32 	[%r48], %f29;
	ld.shared.f32 	%f30, [%r10];
	add.f32 	%f31, %f30, %f27;
	st.shared.f32 	[%r4], %f31;
	ld.shared.f32 	%f32, [%r11];
	add.f32 	%f33, %f29, %f32;
	st.shared.f32 	[%r10], %f31;
	st.shared.f32 	[%r11], %f33;
	add.s32 	%r82, %r82, 1;
	mov.b32 	%r83, -1;
$L__BB1_11:
	shl.b32 	%r49, %r77, 2;
	mov.u32 	%r50, _ZZ9moveDronePfS_S_S_PiS_S_E4baty;
	add.s32 	%r51, %r50, %r49;
	ld.shared.f32 	%f34, [%r51];
	setp.gtu.f32 	%p9, %f34, %f5;
	setp.ltu.f32 	%p10, %f34, %f6;
	or.pred  	%p11, %p9, %p10;
	@%p11 bra 	$L__BB1_13;
	ld.param.u64 	%rd32, [_Z9moveDronePfS_S_S_PiS_S__param_6];
	ld.param.u64 	%rd30, [_Z9moveDronePfS_S_S_PiS_S__param_5];
	cvta.to.global.u64 	%rd19, %rd32;
	ld.global.f32 	%f36, [%rd19];
	mul.f32 	%f37, %f36, %f3;
	st.shared.f32 	[%r5], %f37;
	cvta.to.global.u64 	%rd20, %rd30;
	ld.global.f32 	%f38, [%rd20];
	mul.f32 	%f39, %f38, %f4;
	shl.b32 	%r53, %r1, 2;
	mov.u32 	%r54, _ZZ9moveDronePfS_S_S_PiS_S_E4tmp0;
	add.s32 	%r55, %r54, %r53;
	st.shared.f32 	[%r55], %f39;
	ld.shared.f32 	%f40, [%r10];
	add.f32 	%f41, %f40, %f37;
	st.shared.f32 	[%r4], %f41;
	ld.shared.f32 	%f42, [%r11];
	add.f32 	%f43, %f39, %f42;
	st.shared.f32 	[%r10], %f41;
	st.shared.f32 	[%r11], %f43;
	add.s32 	%r82, %r82, 1;
	mov.b32 	%r83, -1;
$L__BB1_13:
	add.s32 	%r78, %r83, 1;
	setp.lt.s32 	%p12, %r83, 19;
	@%p12 bra 	$L__BB1_8;
	setp.lt.s32 	%p13, %r82, 3;
	@%p13 bra 	$L__BB1_16;
	ld.shared.f32 	%f54, [%r2];
	bra.uni 	$L__BB1_17;
$L__BB1_16:
	ld.shared.f32 	%f54, [%r10];
	st.shared.f32 	[%r2], %f54;
	ld.shared.f32 	%f44, [%r11];
	st.shared.f32 	[%r3], %f44;
$L__BB1_17:
	shl.b32 	%r56, %r77, 2;
	mov.u32 	%r57, _ZZ9moveDronePfS_S_S_PiS_S_E3snx;
	add.s32 	%r58, %r57, %r56;
	ld.shared.f32 	%f45, [%r58];
	add.f32 	%f46, %f54, 0f3F800000;
	setp.gtu.f32 	%p14, %f45, %f46;
	add.f32 	%f47, %f54, 0fBF800000;
	setp.ltu.f32 	%p15, %f45, %f47;
	or.pred  	%p16, %p14, %p15;
	@%p16 bra 	$L__BB1_21;
	ld.shared.u32 	%r59, [%r12];
	setp.ne.s32 	%p17, %r59, 0;
	@%p17 bra 	$L__BB1_26;
	mov.u32 	%r61, _ZZ9moveDronePfS_S_S_PiS_S_E4scol;
	add.s32 	%r23, %r61, %r56;
	ld.shared.u32 	%r62, [%r23];
	setp.ne.s32 	%p18, %r62, 0;
	@%p18 bra 	$L__BB1_26;
	mov.b32 	%r63, 1;
	st.shared.u32 	[%r12], %r63;
	st.shared.u32 	[%r23], %r63;
	bra.uni 	$L__BB1_26;
$L__BB1_21:
	mov.u32 	%r65, _ZZ9moveDronePfS_S_S_PiS_S_E3sny;
	add.s32 	%r66, %r65, %r56;
	ld.shared.f32 	%f48, [%r66];
	ld.shared.f32 	%f49, [%r3];
	add.f32 	%f50, %f49, 0f3F800000;
	setp.gtu.f32 	%p19, %f48, %f50;
	add.f32 	%f51, %f49, 0fBF800000;
	setp.ltu.f32 	%p20, %f48, %f51;
	or.pred  	%p21, %p19, %p20;
	@%p21 bra 	$L__BB1_25;
	ld.shared.u32 	%r67, [%r12];
	setp.ne.s32 	%p22, %r67, 0;
	@%p22 bra 	$L__BB1_26;
	mov.u32 	%r69, _ZZ9moveDronePfS_S_S_PiS_S_E4scol;
	add.s32 	%r24, %r69, %r56;
	ld.shared.u32 	%r70, [%r24];
	setp.ne.s32 	%p23, %r70, 0;
	@%p23 bra 	$L__BB1_26;
	mov.b32 	%r71, 1;
	st.shared.u32 	[%r12], %r71;
	st.shared.u32 	[%r24], %r71;
	bra.uni 	$L__BB1_26;
$L__BB1_25:
	mov.b32 	%r72, 0;
	st.shared.u32 	[%r12], %r72;
	mov.u32 	%r74, _ZZ9moveDronePfS_S_S_PiS_S_E4scol;
	add.s32 	%r75, %r74, %r56;
	st.shared.u32 	[%r75], %r72;
$L__BB1_26:
	add.s32 	%r77, %r77, 1;
	setp.ne.s32 	%p24, %r77, 96;
	@%p24 bra 	$L__BB1_6;
	ld.param.u64 	%rd28, [_Z9moveDronePfS_S_S_PiS_S__param_4];
	bar.sync 	0;
	ld.shared.f32 	%f52, [%r2];
	st.global.f32 	[%rd1], %f52;
	ld.shared.f32 	%f53, [%r3];
	st.global.f32 	[%rd3], %f53;
	ld.shared.u32 	%r76, [%r12];
	cvta.to.global.u64 	%rd21, %rd28;
	mul.wide.u32 	%rd22, %r1, 4;
	add.s64 	%rd23, %rd21, %rd22;
	st.global.u32 	[%rd23], %r76;
$L__BB1_28:
	ret;

}


// ===== COMPILED SASS (sm_100) =====

	.target	sm_100

	.elftype	@"ET_EXEC"


//--------------------- .note.nv.tkinfo           --------------------------
	.section	.note.nv.tkinfo,"",@"SHT_NOTE"
	.sectionflags	@"SHF_NOTE_NV_TKINFO"
	.tkinfo
        /*0018*/ 	.word	0x00000002
        /*0030*/ 	.string	""
        /*0030*/ 	.string	"ptxas"
        /*0030*/ 	.string	"Cuda compilation tools, release 13.0, V13.0.88"
        /*0030*/ 	.string	"Build cuda_13.0.r13.0/compiler.36424714_0"
        /*0030*/ 	.string	"-arch sm_100 -m 64 "



//--------------------- .note.nv.cuinfo           --------------------------
	.section	.note.nv.cuinfo,"",@"SHT_NOTE"
	.sectionflags	@"SHF_NOTE_NV_CUINFO"
        /*0018*/ 	.short	0x0002
        /*001a*/ 	.short	0x0064
        /*001c*/ 	.short	0x0082
	.zero		2


//--------------------- .nv.info                  --------------------------
	.section	.nv.info,"",@"SHT_CUDA_INFO"
	.align	4


	//----- nvinfo : EIATTR_REGCOUNT
	.align		4
        /*0000*/ 	.byte	0x04, 0x2f
        /*0002*/ 	.short	(.L_10 - .L_9)
	.align		4
.L_9:
        /*0004*/ 	.word	index@(_Z11setupFlightPfS_S_S_S_S_S_jP17curandStateXORWOW)
        /*0008*/ 	.word	0x0000001f


	//----- nvinfo : EIATTR_FRAME_SIZE
	.align		4
.L_10:
        /*000c*/ 	.byte	0x04, 0x11
        /*000e*/ 	.short	(.L_12 - .L_11)
	.align		4
.L_11:
        /*0010*/ 	.word	index@($__internal_0_$__cuda_sm3x_div_rn_noftz_f32_slowpath)
        /*0014*/ 	.word	0x00000000


	//----- nvinfo : EIATTR_FRAME_SIZE
	.align		4
.L_12:
        /*0018*/ 	.byte	0x04, 0x11
        /*001a*/ 	.short	(.L_14 - .L_13)
	.align		4
.L_13:
        /*001c*/ 	.word	index@(_Z11setupFlightPfS_S_S_S_S_S_jP17curandStateXORWOW)
        /*0020*/ 	.word	0x00000000


	//----- nvinfo : EIATTR_REGCOUNT
	.align		4
.L_14:
        /*0024*/ 	.byte	0x04, 0x2f
        /*0026*/ 	.short	(.L_16 - .L_15)
	.align		4
.L_15:
        /*0028*/ 	.word	index@(_Z9moveDronePfS_S_S_PiS_S_)
        /*002c*/ 	.word	0x00000020


	//----- nvinfo : EIATTR_FRAME_SIZE
	.align		4
.L_16:
        /*0030*/ 	.byte	0x04, 0x11
        /*0032*/ 	.short	(.L_18 - .L_17)
	.align		4
.L_17:
        /*0034*/ 	.word	index@(_Z9moveDronePfS_S_S_PiS_S_)
        /*0038*/ 	.word	0x00000000


	//----- nvinfo : EIATTR_MIN_STACK_SIZE
	.align		4
.L_18:
        /*003c*/ 	.byte	0x04, 0x12
        /*003e*/ 	.short	(.L_20 - .L_19)
	.align		4
.L_19:
        /*0040*/ 	.word	index@(_Z9moveDronePfS_S_S_PiS_S_)
        /*0044*/ 	.word	0x00000000


	//----- nvinfo : EIATTR_MIN_STACK_SIZE
	.align		4
.L_20:
        /*0048*/ 	.byte	0x04, 0x12
        /*004a*/ 	.short	(.L_22 - .L_21)
	.align		4
.L_21:
        /*004c*/ 	.word	index@(_Z11setupFlightPfS_S_S_S_S_S_jP17curandStateXORWOW)
        /*0050*/ 	.word	0x00000000
.L_22:


//--------------------- .nv.compat                --------------------------
	.section	.nv.compat,"",@"SHT_CUDA_COMPAT_INFO"
	.align	4
        /*0000*/ 	.byte	0x02, 0x09, 0x00, 0x00, 0x02, 0x02, 0x01, 0x00, 0x02, 0x05, 0x05, 0x00, 0x03, 0x07, 0x01, 0x01
        /*0010*/ 	.byte	0x02, 0x03, 0x00, 0x00, 0x02, 0x06, 0x01, 0x00, 0x04, 0x0b, 0x08, 0x00, 0x01, 0x00, 0x00, 0x00
        /*0020*/ 	.byte	0x00, 0x00, 0x00, 0x00


//--------------------- .nv.info._Z9moveDronePfS_S_S_PiS_S_ --------------------------
	.section	.nv.info._Z9moveDronePfS_S_S_PiS_S_,"",@"SHT_CUDA_INFO"
	.sectionflags	@""
	.align	4


	//----- nvinfo : EIATTR_CUDA_API_VERSION
	.align		4
        /*0000*/ 	.byte	0x04, 0x37
        /*0002*/ 	.short	(.L_24 - .L_23)
.L_23:
        /*0004*/ 	.word	0x00000082


	//----- nvinfo : EIATTR_KPARAM_INFO
	.align		4
.L_24:
        /*0008*/ 	.byte	0x04, 0x17
        /*000a*/ 	.short	(.L_26 - .L_25)
.L_25:
        /*000c*/ 	.word	0x00000000
        /*0010*/ 	.short	0x0006
        /*0012*/ 	.short	0x0030
        /*0014*/ 	.byte	0x00, 0xf5, 0x21, 0x00


	//----- nvinfo : EIATTR_KPARAM_INFO
	.align		4
.L_26:
        /*0018*/ 	.byte	0x04, 0x17
        /*001a*/ 	.short	(.L_28 - .L_27)
.L_27:
        /*001c*/ 	.word	0x00000000
        /*0020*/ 	.short	0x0005
        /*0022*/ 	.short	0x0028
        /*0024*/ 	.byte	0x00, 0xf5, 0x21, 0x00


	//----- nvinfo : EIATTR_KPARAM_INFO
	.align		4
.L_28:
        /*0028*/ 	.byte	0x04, 0x17
        /*002a*/ 	.short	(.L_30 - .L_29)
.L_29:
        /*002c*/ 	.word	0x00000000
        /*0030*/ 	.short	0x0004
        /*0032*/ 	.short	0x0020
        /*0034*/ 	.byte	0x00, 0xf5, 0x21, 0x00


	//----- nvinfo : EIATTR_KPARAM_INFO
	.align		4
.L_30:
        /*0038*/ 	.byte	0x04, 0x17
        /*003a*/ 	.short	(.L_32 - .L_31)
.L_31:
        /*003c*/ 	.word	0x00000000
        /*0040*/ 	.short	0x0003
        /*0042*/ 	.short	0x0018
        /*0044*/ 	.byte	0x00, 0xf5, 0x21, 0x00


	//----- nvinfo : EIATTR_KPARAM_INFO
	.align		4
.L_32:
        /*0048*/ 	.byte	0x04, 0x17
        /*004a*/ 	.short	(.L_34 - .L_33)
.L_33:
        /*004c*/ 	.word	0x00000000
        /*0050*/ 	.short	0x0002
        /*0052*/ 	.short	0x0010
        /*0054*/ 	.byte	0x00, 0xf5, 0x21, 0x00


	//----- nvinfo : EIATTR_KPARAM_INFO
	.align		4
.L_34:
        /*0058*/ 	.byte	0x04, 0x17
        /*005a*/ 	.short	(.L_36 - .L_35)
.L_35:
        /*005c*/ 	.word	0x00000000
        /*0060*/ 	.short	0x0001
        /*0062*/ 	.short	0x0008
        /*0064*/ 	.byte	0x00, 0xf5, 0x21, 0x00


	//----- nvinfo : EIATTR_KPARAM_INFO
	.align		4
.L_36:
        /*0068*/ 	.byte	0x04, 0x17
        /*006a*/ 	.short	(.L_38 - .L_37)
.L_37:
        /*006c*/ 	.word	0x00000000
        /*0070*/ 	.short	0x0000
        /*0072*/ 	.short	0x0000
        /*0074*/ 	.byte	0x00, 0xf5, 0x21, 0x00


	//----- nvinfo : EIATTR_SPARSE_MMA_MASK
	.align		4
.L_38:
        /*0078*/ 	.byte	0x03, 0x50
        /*007a*/ 	.short	0x0000


	//----- nvinfo : EIATTR_MAXREG_COUNT
	.align		4
        /*007c*/ 	.byte	0x03, 0x1b
        /*007e*/ 	.short	0x00ff


	//----- nvinfo : EIATTR_NUM_BARRIERS
	.align		4
        /*0080*/ 	.byte	0x02, 0x4c
        /*0082*/ 	.byte	0x01
	.zero		1


	//----- nvinfo : EIATTR_MERCURY_ISA_VERSION
	.align		4
        /*0084*/ 	.byte	0x03, 0x5f
        /*0086*/ 	.short	0x0101


	//----- nvinfo : EIATTR_VRC_CTA_INIT_COUNT
	.align		4
        /*0088*/ 	.byte	0x02, 0x4a
	.zero		1
	.zero		1


	//----- nvinfo : EIATTR_EXIT_INSTR_OFFSETS
	.align		4
        /*008c*/ 	.byte	0x04, 0x1c
        /*008e*/ 	.short	(.L_40 - .L_39)


	//   ....[0]....
.L_39:
        /*0090*/ 	.word	0x00000030


	//   ....[1]....
        /*0094*/ 	.word	0x00000e70


	//----- nvinfo : EIATTR_CRS_STACK_SIZE
	.align		4
.L_40:
        /*0098*/ 	.byte	0x04, 0x1e
        /*009a*/ 	.short	(.L_42 - .L_41)
.L_41:
        /*009c*/ 	.word	0x00000000


	//----- nvinfo : EIATTR_CBANK_PARAM_SIZE
	.align		4
.L_42:
        /*00a0*/ 	.byte	0x03, 0x19
        /*00a2*/ 	.short	0x0038


	//----- nvinfo : EIATTR_PARAM_CBANK
	.align		4
        /*00a4*/ 	.byte	0x04, 0x0a
        /*00a6*/ 	.short	(.L_44 - .L_43)
	.align		4
.L_43:
        /*00a8*/ 	.word	index@(.nv.constant0._Z9moveDronePfS_S_S_PiS_S_)
        /*00ac*/ 	.short	0x0380
        /*00ae*/ 	.short	0x0038


	//----- nvinfo : EIATTR_SW_WAR
	.align		4
.L_44:
        /*00b0*/ 	.byte	0x04, 0x36
        /*00b2*/ 	.short	(.L_46 - .L_45)
.L_45:
        /*00b4*/ 	.word	0x00000008
.L_46:


//--------------------- .nv.info._Z11setupFlightPfS_S_S_S_S_S_jP17curandStateXORWOW --------------------------
	.section	.nv.info._Z11setupFlightPfS_S_S_S_S_S_jP17curandStateXORWOW,"",@"SHT_CUDA_INFO"
	.sectionflags	@""
	.align	4


	//----- nvinfo : EIATTR_CUDA_API_VERSION
	.align		4
        /*0000*/ 	.byte	0x04, 0x37
        /*0002*/ 	.short	(.L_48 - .L_47)
.L_47:
        /*0004*/ 	.word	0x00000082


	//----- nvinfo : EIATTR_KPARAM_INFO
	.align		4
.L_48:
        /*0008*/ 	.byte	0x04, 0x17
        /*000a*/ 	.short	(.L_50 - .L_49)
.L_49:
        /*000c*/ 	.word	0x00000000
        /*0010*/ 	.short	0x0008
        /*0012*/ 	.short	0x0040
        /*0014*/ 	.byte	0x00, 0xf5, 0x21, 0x00


	//----- nvinfo : EIATTR_KPARAM_INFO
	.align		4
.L_50:
        /*0018*/ 	.byte	0x04, 0x17
        /*001a*/ 	.short	(.L_52 - .L_51)
.L_51:
        /*001c*/ 	.word	0x00000000
        /*0020*/ 	.short	0x0007
        /*0022*/ 	.short	0x0038
        /*0024*/ 	.byte	0x00, 0xf0, 0x11, 0x00


	//----- nvinfo : EIATTR_KPARAM_INFO
	.align		4
.L_52:
        /*0028*/ 	.byte	0x04, 0x17
        /*002a*/ 	.short	(.L_54 - .L_53)
.L_53:
        /*002c*/ 	.word	0x00000000
        /*0030*/ 	.short	0x0006
        /*0032*/ 	.short	0x0030
        /*0034*/ 	.byte	0x00, 0xf5, 0x21, 0x00


	//----- nvinfo : EIATTR_KPARAM_INFO
	.align		4
.L_54:
        /*0038*/ 	.byte	0x04, 0x17
        /*003a*/ 	.short	(.L_56 - .L_55)
.L_55:
        /*003c*/ 	.word	0x00000000
        /*0040*/ 	.short	0x0005
        /*0042*/ 	.short	0x0028
        /*0044*/ 	.byte	0x00, 0xf5, 0x21, 0x00


	//----- nvinfo : EIATTR_KPARAM_INFO
	.align		4
.L_56:
        /*0048*/ 	.byte	0x04, 0x17
        /*004a*/ 	.short	(.L_58 - .L_57)
.L_57:
        /*004c*/ 	.word	0x00000000
        /*0050*/ 	.short	0x0004
        /*0052*/ 	.short	0x0020
        /*0054*/ 	.byte	0x00, 0xf5, 0x21, 0x00


	//----- nvinfo : EIATTR_KPARAM_INFO
	.align		4
.L_58:
        /*0058*/ 	.byte	0x04, 0x17
        /*005a*/ 	.short	(.L_60 - .L_59)
.L_59:
        /*005c*/ 	.word	0x00000000
        /*0060*/ 	.short	0x0003
        /*0062*/ 	.short	0x0018
        /*0064*/ 	.byte	0x00, 0xf5, 0x21, 0x00


	//----- nvinfo : EIATTR_KPARAM_INFO
	.align		4
.L_60:
        /*0068*/ 	.byte	0x04, 0x17
        /*006a*/ 	.short	(.L_62 - .L_61)
.L_61:
        /*006c*/ 	.word	0x00000000
        /*0070*/ 	.short	0x0002
        /*0072*/ 	.short	0x0010
        /*0074*/ 	.byte	0x00, 0xf5, 0x21, 0x00


	//----- nvinfo : EIATTR_KPARAM_INFO
	.align		4
.L_62:
        /*0078*/ 	.byte	0x04, 0x17
        /*007a*/ 	.short	(.L_64 - .L_63)
.L_63:
        /*007c*/ 	.word	0x00000000
        /*0080*/ 	.short	0x0001
        /*0082*/ 	.short	0x0008
        /*0084*/ 	.byte	0x00, 0xf5, 0x21, 0x00


	//----- nvinfo : EIATTR_KPARAM_INFO
	.align		4
.L_64:
        /*0088*/ 	.byte	0x04, 0x17
        /*008a*/ 	.short	(.L_66 - .L_65)
.L_65:
        /*008c*/ 	.word	0x00000000
        /*0090*/ 	.short	0x0000
        /*0092*/ 	.short	0x0000
        /*0094*/ 	.byte	0x00, 0xf5, 0x21, 0x00


	//----- nvinfo : EIATTR_SPARSE_MMA_MASK
	.align		4
.L_66:
        /*0098*/ 	.byte	0x03, 0x50
        /*009a*/ 	.short	0x0000


	//----- nvinfo : EIATTR_MAXREG_COUNT
	.align		4
        /*009c*/ 	.byte	0x03, 0x1b
        /*009e*/ 	.short	0x00ff


	//----- nvinfo : EIATTR_MERCURY_ISA_VERSION
	.align		4
        /*00a0*/ 	.byte	0x03, 0x5f
        /*00a2*/ 	.short	0x0101


	//----- nvinfo : EIATTR_VRC_CTA_INIT_COUNT
	.align		4
        /*00a4*/ 	.byte	0x02, 0x4a
	.zero		1
	.zero		1


	//----- nvinfo : EIATTR_EXIT_INSTR_OFFSETS
	.align		4
        /*00a8*/ 	.byte	0x04, 0x1c
        /*00aa*/ 	.short	(.L_68 - .L_67)


	//   ....[0]....
.L_67:
        /*00ac*/ 	.word	0x00000f80


	//   ....[1]....
        /*00b0*/ 	.word	0x00001bc0


	//----- nvinfo : EIATTR_CRS_STACK_SIZE
	.align		4
.L_68:
        /*00b4*/ 	.byte	0x04, 0x1e
        /*00b6*/ 	.short	(.L_70 - .L_69)
.L_69:
        /*00b8*/ 	.word	0x00000000


	//----- nvinfo : EIATTR_CBANK_PARAM_SIZE
	.align		4
.L_70:
        /*00bc*/ 	.byte	0x03, 0x19
        /*00be*/ 	.short	0x0048


	//----- nvinfo : EIATTR_PARAM_CBANK
	.align		4
        /*00c0*/ 	.byte	0x04, 0x0a
        /*00c2*/ 	.short	(.L_72 - .L_71)
	.align		4
.L_71:
        /*00c4*/ 	.word	index@(.nv.constant0._Z11setupFlightPfS_S_S_S_S_S_jP17curandStateXORWOW)
        /*00c8*/ 	.short	0x0380
        /*00ca*/ 	.short	0x0048


	//----- nvinfo : EIATTR_SW_WAR
	.align		4
.L_72:
        /*00cc*/ 	.byte	0x04, 0x36
        /*00ce*/ 	.short	(.L_74 - .L_73)
.L_73:
        /*00d0*/ 	.word	0x00000008
.L_74:


//--------------------- .nv.callgraph             --------------------------
	.section	.nv.callgraph,"",@"SHT_CUDA_CALLGRAPH"
	.align	4
	.sectionentsize	8
	.align		4
        /*0000*/ 	.word	0x00000000
	.align		4
        /*0004*/ 	.word	0xffffffff
	.align		4
        /*0008*/ 	.word	0x00000000
	.align		4
        /*000c*/ 	.word	0xfffffffe
	.align		4
        /*0010*/ 	.word	0x00000000
	.align		4
        /*0014*/ 	.word	0xfffffffd
	.align		4
        /*0018*/ 	.word	0x00000000
	.align		4
        /*001c*/ 	.word	0xfffffffc


//--------------------- .nv.constant4             --------------------------
	.section	.nv.constant4,"a",@progbits
	.align	8
	.align		8
.nv.constant4:
        /*0000*/ 	.dword	precalc_xorwow_matrix
	.align		8
        /*0008*/ 	.dword	precalc_xorwow_offset_matrix
	.align		8
        /*0010*/ 	.dword	mrg32k3aM1
	.align		8
        /*0018*/ 	.dword	mrg32k3aM2
	.align		8
        /*0020*/ 	.dword	mrg32k3aM1SubSeq
	.align		8
        /*0028*/ 	.dword	mrg32k3aM2SubSeq
	.align		8
        /*0030*/ 	.dword	mrg32k3aM1Seq
	.align		8
        /*0038*/ 	.dword	mrg32k3aM2Seq


//--------------------- .nv.constant3             --------------------------
	.section	.nv.constant3,"a",@progbits
	.align	8
.nv.constant3:
	.type		__cr_lgamma_table,@object
	.size		__cr_lgamma_table,(.L_8 - __cr_lgamma_table)
__cr_lgamma_table:
        /*0000*/ 	.byte	0x00, 0x00, 0x00, 0x00, 0x00, 0x00, 0x00, 0x00, 0x00, 0x00, 0x00, 0x00, 0x00, 0x00, 0x00, 0x00
        /*0010*/ 	.byte	0xef, 0x39, 0xfa, 0xfe, 0x42, 0x2e, 0xe6, 0x3f, 0x02, 0x20, 0x2a, 0xfa, 0x0b, 0xab, 0xfc, 0x3f
        /*0020*/ 	.byte	0xf9, 0x2c, 0x92, 0x7c, 0xa7, 0x6c, 0x09, 0x40, 0xc9, 0x79, 0x44, 0x3c, 0x64, 0x26, 0x13, 0x40
        /*0030*/ 	.byte	0xca, 0x01, 0xcf, 0x3a, 0x27, 0x51, 0x1a, 0x40, 0x30, 0xcc, 0x2d, 0xf3, 0xe1, 0x0c, 0x21, 0x40
        /*0040*/ 	.byte	0x0d, 0xb7, 0xfc, 0x82, 0x8e, 0x35, 0x25, 0x40
.L_8:


//--------------------- .text._Z9moveDronePfS_S_S_PiS_S_ --------------------------
	.section	.text._Z9moveDronePfS_S_S_PiS_S_,"ax",@progbits
	.align	128
        .global         _Z9moveDronePfS_S_S_PiS_S_
        .type           _Z9moveDronePfS_S_S_PiS_S_,@function
        .size           _Z9moveDronePfS_S_S_PiS_S_,(.L_x_37 - _Z9moveDronePfS_S_S_PiS_S_)
        .other          _Z9moveDronePfS_S_S_PiS_S_,@"STO_CUDA_ENTRY STV_DEFAULT"
_Z9moveDronePfS_S_S_PiS_S_:
.text._Z9moveDronePfS_S_S_PiS_S_:
[----:B------:R-:W-:Y:S01]  /*0000*/  LDC R1, c[0x0][0x37c] ;  /* 0x0000df00ff017b82 */ /* 0x000fe20000000800 */
[----:B------:R-:W0:Y:S02]  /*0010*/  S2R R0, SR_TID.X ;  /* 0x0000000000007919 */ /* 0x000e240000002100 */
[----:B0-----:R-:W-:-:S13]  /*0020*/  ISETP.GT.U32.AND P0, PT, R0, 0x5f, PT ;  /* 0x0000005f0000780c */ /* 0x001fda0003f04070 */
[----:B------:R-:W-:Y:S05]  /*0030*/  @P0 EXIT ;  /* 0x000000000000094d */ /* 0x000fea0003800000 */
[----:B------:R-:W0:Y:S01]  /*0040*/  LDC.64 R2, c[0x0][0x380] ;  /* 0x0000e000ff027b82 */ /* 0x000e220000000a00 */
[----:B------:R-:W1:Y:S07]  /*0050*/  LDCU.64 UR16, c[0x0][0x358] ;  /* 0x00006b00ff1077ac */ /* 0x000e6e0008000a00 */
[----:B------:R-:W2:Y:S08]  /*0060*/  LDC.64 R14, c[0x0][0x390] ;  /* 0x0000e400ff0e7b82 */ /* 0x000eb00000000a00 */
[----:B------:R-:W3:Y:S08]  /*0070*/  LDC.64 R4, c[0x0][0x388] ;  /* 0x0000e200ff047b82 */ /* 0x000ef00000000a00 */
[----:B------:R-:W4:Y:S01]  /*0080*/  LDC.64 R12, c[0x0][0x398] ;  /* 0x0000e600ff0c7b82 */ /* 0x000f220000000a00 */
[----:B0-----:R-:W-:-:S06]  /*0090*/  IMAD.WIDE.U32 R2, R0, 0x4, R2 ;  /* 0x0000000400027825 */ /* 0x001fcc00078e0002 */
[----:B-1----:R0:W5:Y:S01]  /*00a0*/  LDG.E R2, desc[UR16][R2.64] ;  /* 0x0000001002027981 */ /* 0x002162000c1e1900 */
[----:B--2---:R-:W-:-:S05]  /*00b0*/  IMAD.WIDE.U32 R14, R0, 0x4, R14 ;  /* 0x00000004000e7825 */ /* 0x004fca00078e000e */
[----:B------:R-:W5:Y:S01]  /*00c0*/  LDG.E R7, desc[UR16][R14.64] ;  /* 0x000000100e077981 */ /* 0x000f62000c1e1900 */
[----:B---3--:R-:W-:-:S06]  /*00d0*/  IMAD.WIDE.U32 R4, R0, 0x4, R4 ;  /* 0x0000000400047825 */ /* 0x008fcc00078e0004 */
[----:B------:R1:W2:Y:S01]  /*00e0*/  LDG.E R4, desc[UR16][R4.64] ;  /* 0x0000001004047981 */ /* 0x0002a2000c1e1900 */
[----:B----4-:R-:W-:-:S05]  /*00f0*/  IMAD.WIDE.U32 R12, R0, 0x4, R12 ;  /* 0x00000004000c7825 */ /* 0x010fca00078e000c */
[----:B------:R-:W2:Y:S01]  /*0100*/  LDG.E R9, desc[UR16][R12.64] ;  /* 0x000000100c097981 */ /* 0x000ea2000c1e1900 */
[----:B------:R-:W3:Y:S01]  /*0110*/  S2UR UR14, SR_CgaCtaId ;  /* 0x00000000000e79c3 */ /* 0x000ee20000008800 */
[----:B------:R-:W-:Y:S02]  /*0120*/  UMOV UR4, 0x400 ;  /* 0x0000040000047882 */ /* 0x000fe40000000000 */
[----:B------:R-:W-:Y:S02]  /*0130*/  UIADD3 UR5, UPT, UPT, UR4, 0x180, URZ ;  /* 0x0000018004057890 */ /* 0x000fe4000fffe0ff */
[----:B------:R-:W-:Y:S02]  /*0140*/  UIADD3 UR6, UPT, UPT, UR4, 0x480, URZ ;  /* 0x0000048004067890 */ /* 0x000fe4000fffe0ff */
[----:B------:R-:W-:Y:S02]  /*0150*/  UIADD3 UR7, UPT, UPT, UR4, 0x600, URZ ;  /* 0x0000060004077890 */ /* 0x000fe4000fffe0ff */
[----:B------:R-:W-:-:S02]  /*0160*/  UIADD3 UR8, UPT, UPT, UR4, 0x900, URZ ;  /* 0x0000090004087890 */ /* 0x000fc4000fffe0ff */
[----:B------:R-:W-:Y:S02]  /*0170*/  UIADD3 UR9, UPT, UPT, UR4, 0xa80, URZ ;  /* 0x00000a8004097890 */ /* 0x000fe4000fffe0ff */
[----:B------:R-:W-:Y:S02]  /*0180*/  UIADD3 UR10, UPT, UPT, UR4, 0xc00, URZ ;  /* 0x00000c00040a7890 */ /* 0x000fe4000fffe0ff */
[----:B------:R-:W-:Y:S02]  /*0190*/  UIADD3 UR11, UPT, UPT, UR4, 0xd80, URZ ;  /* 0x00000d80040b7890 */ /* 0x000fe4000fffe0ff */
[----:B------:R-:W-:Y:S02]  /*01a0*/  UIADD3 UR12, UPT, UPT, UR4, 0xf00, URZ ;  /* 0x00000f00040c7890 */ /* 0x000fe4000fffe0ff */
[----:B------:R-:W-:Y:S02]  /*01b0*/  UIADD3 UR13, UPT, UPT, UR4, 0x1080, URZ ;  /* 0x00001080040d7890 */ /* 0x000fe4000fffe0ff */
[----:B---3--:R-:W-:-:S02]  /*01c0*/  ULEA UR15, UR14, UR4, 0x18 ;  /* 0x000000040e0f7291 */ /* 0x008fc4000f8ec0ff */
[----:B------:R-:W-:Y:S02]  /*01d0*/  ULEA UR5, UR14, UR5, 0x18 ;  /* 0x000000050e057291 */ /* 0x000fe4000f8ec0ff */
[----:B------:R-:W-:Y:S02]  /*01e0*/  ULEA UR6, UR14, UR6, 0x18 ;  /* 0x000000060e067291 */ /* 0x000fe4000f8ec0ff */
[----:B------:R-:W-:Y:S02]  /*01f0*/  ULEA UR7, UR14, UR7, 0x18 ;  /* 0x000000070e077291 */ /* 0x000fe4000f8ec0ff */
[----:B------:R-:W-:Y:S02]  /*0200*/  ULEA UR8, UR14, UR8, 0x18 ;  /* 0x000000080e087291 */ /* 0x000fe4000f8ec0ff */
[----:B------:R-:W-:Y:S01]  /*0210*/  ULEA UR9, UR14, UR9, 0x18 ;  /* 0x000000090e097291 */ /* 0x000fe2000f8ec0ff */
[----:B0-----:R-:W-:Y:S01]  /*0220*/  LEA R3, R0, UR5, 0x2 ;  /* 0x0000000500037c11 */ /* 0x001fe2000f8e10ff */
[----:B------:R-:W-:-:S02]  /*0230*/  UIADD3 UR4, UPT, UPT, UR4, 0x300, URZ ;  /* 0x0000030004047890 */ /* 0x000fc4000fffe0ff */
[----:B------:R-:W-:Y:S02]  /*0240*/  ULEA UR10, UR14, UR10, 0x18 ;  /* 0x0000000a0e0a7291 */ /* 0x000fe4000f8ec0ff */
[----:B------:R-:W-:Y:S01]  /*0250*/  ULEA UR11, UR14, UR11, 0x18 ;  /* 0x0000000b0e0b7291 */ /* 0x000fe2000f8ec0ff */
[C---:B-1----:R-:W-:Y:S01]  /*0260*/  LEA R5, R0.reuse, UR7, 0x2 ;  /* 0x0000000700057c11 */ /* 0x042fe2000f8e10ff */
[----:B------:R-:W-:Y:S01]  /*0270*/  ULEA UR12, UR14, UR12, 0x18 ;  /* 0x0000000c0e0c7291 */ /* 0x000fe2000f8ec0ff */
[C---:B------:R-:W-:Y:S01]  /*0280*/  LEA R6, R0.reuse, UR8, 0x2 ;  /* 0x0000000800067c11 */ /* 0x040fe2000f8e10ff */
[----:B------:R-:W-:Y:S02]  /*0290*/  ULEA UR13, UR14, UR13, 0x18 ;  /* 0x0000000d0e0d7291 */ /* 0x000fe4000f8ec0ff */
[----:B------:R-:W-:Y:S01]  /*02a0*/  ULEA UR4, UR14, UR4, 0x18 ;  /* 0x000000040e047291 */ /* 0x000fe2000f8ec0ff */
[C---:B------:R-:W-:Y:S02]  /*02b0*/  LEA R8, R0.reuse, UR10, 0x2 ;  /* 0x0000000a00087c11 */ /* 0x040fe4000f8e10ff */
[----:B------:R-:W-:-:S02]  /*02c0*/  LEA R10, R0, UR12, 0x2 ;  /* 0x0000000c000a7c11 */ /* 0x000fc4000f8e10ff */
[C---:B------:R-:W-:Y:S02]  /*02d0*/  LEA R11, R0.reuse, UR13, 0x2 ;  /* 0x0000000d000b7c11 */ /* 0x040fe4000f8e10ff */
[----:B------:R-:W-:Y:S01]  /*02e0*/  LEA R20, R0, UR4, 0x2 ;  /* 0x0000000400147c11 */ /* 0x000fe2000f8e10ff */
[----:B------:R-:W-:Y:S02]  /*02f0*/  IMAD.MOV.U32 R21, RZ, RZ, RZ ;  /* 0x000000ffff157224 */ /* 0x000fe400078e00ff */
[----:B-----5:R-:W-:Y:S01]  /*0300*/  FADD R17, R2, R7 ;  /* 0x0000000702117221 */ /* 0x020fe20000000000 */
[----:B------:R-:W-:-:S04]  /*0310*/  LEA R2, R0, UR15, 0x2 ;  /* 0x0000000f00027c11 */ /* 0x000fc8000f8e10ff */
[----:B------:R-:W-:Y:S01]  /*0320*/  FSETP.GE.AND P0, PT, R17, 128, PT ;  /* 0x430000001100780b */ /* 0x000fe20003f06000 */
[----:B--2---:R-:W-:Y:S01]  /*0330*/  FADD R16, R4, R9 ;  /* 0x0000000904107221 */ /* 0x004fe20000000000 */
[----:B------:R-:W-:-:S04]  /*0340*/  LEA R4, R0, UR6, 0x2 ;  /* 0x0000000600047c11 */ /* 0x000fc8000f8e10ff */
[----:B------:R-:W-:Y:S01]  /*0350*/  FSETP.GE.AND P1, PT, R16, 128, PT ;  /* 0x430000001000780b */ /* 0x000fe20003f26000 */
[----:B------:R0:W-:Y:S01]  /*0360*/  STS [R2], R17 ;  /* 0x0000001102007388 */ /* 0x0001e20000000800 */
[C---:B------:R-:W-:Y:S02]  /*0370*/  LEA R7, R0.reuse, UR9, 0x2 ;  /* 0x0000000900077c11 */ /* 0x040fe4000f8e10ff */
[----:B------:R-:W-:Y:S01]  /*0380*/  LEA R9, R0, UR11, 0x2 ;  /* 0x0000000b00097c11 */ /* 0x000fe2000f8e10ff */
[----:B------:R0:W-:Y:S04]  /*0390*/  STS [R3], R16 ;  /* 0x0000001003007388 */ /* 0x0001e80000000800 */
[----:B------:R0:W-:Y:S01]  /*03a0*/  STS [R4], RZ ;  /* 0x000000ff04007388 */ /* 0x0001e20000000800 */
[----:B------:R-:W-:-:S03]  /*03b0*/  @P0 FADD R19, -R17, -RZ ;  /* 0x800000ff11130221 */ /* 0x000fc60000000100 */
[----:B------:R0:W-:Y:S01]  /*03c0*/  STS [R5], RZ ;  /* 0x000000ff05007388 */ /* 0x0001e20000000800 */
[----:B------:R-:W-:-:S03]  /*03d0*/  @P1 FADD R18, -R16, -RZ ;  /* 0x800000ff10121221 */ /* 0x000fc60000000100 */
[----:B------:R0:W-:Y:S04]  /*03e0*/  STS [R6], RZ ;  /* 0x000000ff06007388 */ /* 0x0001e80000000800 */
[----:B------:R0:W-:Y:S04]  /*03f0*/  STS [R7], RZ ;  /* 0x000000ff07007388 */ /* 0x0001e80000000800 */
[----:B------:R0:W-:Y:S04]  /*0400*/  STS [R8], RZ ;  /* 0x000000ff08007388 */ /* 0x0001e80000000800 */
[----:B------:R0:W-:Y:S04]  /*0410*/  STS [R9], RZ ;  /* 0x000000ff09007388 */ /* 0x0001e80000000800 */
[----:B------:R0:W-:Y:S04]  /*0420*/  STS [R10], R17 ;  /* 0x000000110a007388 */ /* 0x0001e80000000800 */
[----:B------:R0:W-:Y:S04]  /*0430*/  STS [R11], R16 ;  /* 0x000000100b007388 */ /* 0x0001e80000000800 */
[----:B------:R0:W-:Y:S04]  /*0440*/  STS [R20], RZ ;  /* 0x000000ff14007388 */ /* 0x0001e80000000800 */
[----:B------:R0:W-:Y:S04]  /*0450*/  @P0 STS [R2], R19 ;  /* 0x0000001302000388 */ /* 0x0001e80000000800 */
[----:B------:R0:W-:Y:S01]  /*0460*/  @P1 STS [R3], R18 ;  /* 0x0000001203001388 */ /* 0x0001e20000000800 */
[----:B------:R-:W-:Y:S06]  /*0470*/  BAR.SYNC.DEFER_BLOCKING 0x0 ;  /* 0x0000000000007b1d */ /* 0x000fec0000010000 */
.L_x_8:
[----:B------:R-:W-:Y:S01]  /*0480*/  ISETP.NE.AND P0, PT, R0, R21, PT ;  /* 0x000000150000720c */ /* 0x000fe20003f05270 */
[----:B------:R-:W-:-:S12]  /*0490*/  BSSY.RECONVERGENT B0, `(.L_x_0) ;  /* 0x000008d000007945 */ /* 0x000fd80003800200 */
[----:B-123--:R-:W-:Y:S05]  /*04a0*/  @!P0 BRA `(.L_x_1) ;  /* 0x00000008002c8947 */ /* 0x00efea0003800000 */
[----:B------:R-:W-:Y:S01]  /*04b0*/  BSSY.RECONVERGENT B1, `(.L_x_2) ;  /* 0x0000051000017945 */ /* 0x000fe20003800200 */
[----:B------:R-:W-:-:S07]  /*04c0*/  CS2R R22, SRZ ;  /* 0x0000000000167805 */ /* 0x000fce000001ff00 */
.L_x_5:
[----:B------:R-:W-:Y:S01]  /*04d0*/  ISETP.GT.AND P0, PT, R22, 0x2, PT ;  /* 0x000000021600780c */ /* 0x000fe20003f04270 */
[----:B------:R-:W-:-:S12]  /*04e0*/  BSSY.RECONVERGENT B2, `(.L_x_3) ;  /* 0x000004a000027945 */ /* 0x000fd80003800200 */
[----:B-1----:R-:W-:Y:S05]  /*04f0*/  @P0 BRA `(.L_x_4) ;  /* 0x0000000400200947 */ /* 0x002fea0003800000 */
[----:B------:R-:W2:Y:S04]  /*0500*/  LDG.E R27, desc[UR16][R14.64] ;  /* 0x000000100e1b7981 */ /* 0x000ea8000c1e1900 */
[----:B------:R-:W3:Y:S01]  /*0510*/  LDG.E R26, desc[UR16][R12.64] ;  /* 0x000000100c1a7981 */ /* 0x000ee2000c1e1900 */
[----:B------:R-:W-:Y:S01]  /*0520*/  IMAD R29, R23, 0x78, RZ ;  /* 0x00000078171d7824 */ /* 0x000fe200078e02ff */
[----:B------:R-:W-:Y:S02]  /*0530*/  MOV R25, 0x400 ;  /* 0x0000040000197802 */ /* 0x000fe40000000f00 */
[----:B0-----:R-:W0:Y:S02]  /*0540*/  LDS R19, [R2] ;  /* 0x0000000002137984 */ /* 0x001e240000000800 */
[----:B------:R-:W-:Y:S01]  /*0550*/  I2FP.F32.S32 R29, R29 ;  /* 0x0000001d001d7245 */ /* 0x000fe20000201400 */
[----:B------:R-:W1:Y:S01]  /*0560*/  S2R R24, SR_CgaCtaId ;  /* 0x0000000000187919 */ /* 0x000e620000008800 */
[C---:B0-----:R-:W-:Y:S01]  /*0570*/  FADD R16, R19.reuse, 1 ;  /* 0x3f80000013107421 */ /* 0x041fe20000000000 */
[----:B------:R-:W-:-:S03]  /*0580*/  FADD R19, R19, -1 ;  /* 0xbf80000013137421 */ /* 0x000fc60000000000 */
[-C--:B--2---:R-:W-:Y:S01]  /*0590*/  FFMA R17, R29, R27.reuse, R16 ;  /* 0x0000001b1d117223 */ /* 0x084fe20000000010 */
[----:B------:R-:W-:Y:S02]  /*05a0*/  VIADD R16, R25, 0xf00 ;  /* 0x00000f0019107836 */ /* 0x000fe40000000000 */
[----:B------:R-:W-:Y:S02]  /*05b0*/  FFMA R19, R29, R27, R19 ;  /* 0x0000001b1d137223 */ /* 0x000fe40000000013 */
[----:B------:R-:W-:Y:S01]  /*05c0*/  STS [R6], R17 ;  /* 0x0000001106007388 */ /* 0x000fe20000000800 */
[----:B-1----:R-:W-:-:S03]  /*05d0*/  LEA R16, R24, R16, 0x18 ;  /* 0x0000001018107211 */ /* 0x002fc600078ec0ff */
[----:B------:R-:W0:Y:S02]  /*05e0*/  LDS R18, [R3] ;  /* 0x0000000003127984 */ /* 0x000e240000000800 */
[----:B------:R-:W-:Y:S02]  /*05f0*/  IMAD R16, R21, 0x4, R16 ;  /* 0x0000000415107824 */ /* 0x000fe400078e0210 */
[C---:B0-----:R-:W-:Y:S01]  /*0600*/  FADD R28, R18.reuse, 1 ;  /* 0x3f800000121c7421 */ /* 0x041fe20000000000 */
[----:B------:R-:W-:-:S03]  /*0610*/  FADD R18, R18, -1 ;  /* 0xbf80000012127421 */ /* 0x000fc60000000000 */
[CC--:B---3--:R-:W-:Y:S01]  /*0620*/  FFMA R28, R29.reuse, R26.reuse, R28 ;  /* 0x0000001a1d1c7223 */ /* 0x0c8fe2000000001c */
[----:B------:R-:W-:-:S04]  /*0630*/  FFMA R29, R29, R26, R18 ;  /* 0x0000001a1d1d7223 */ /* 0x000fc80000000012 */
[----:B------:R-:W-:Y:S04]  /*0640*/  STS [R7], R28 ;  /* 0x0000001c07007388 */ /* 0x000fe80000000800 */
[----:B------:R-:W-:Y:S04]  /*0650*/  STS [R8], R19 ;  /* 0x0000001308007388 */ /* 0x000fe80000000800 */
[----:B------:R-:W-:Y:S04]  /*0660*/  STS [R9], R29 ;  /* 0x0000001d09007388 */ /* 0x000fe80000000800 */
[----:B------:R-:W0:Y:S02]  /*0670*/  LDS R16, [R16] ;  /* 0x0000000010107984 */ /* 0x000e240000000800 */
[----:B0-----:R-:W-:-:S04]  /*0680*/  FSETP.GE.AND P0, PT, R16, R19, PT ;  /* 0x000000131000720b */ /* 0x001fc80003f06000 */
[----:B------:R-:W-:-:S13]  /*0690*/  FSETP.GTU.OR P0, PT, R16, R17, !P0 ;  /* 0x000000111000720b */ /* 0x000fda000470c400 */
[----:B------:R-:W0:Y:S08]  /*06a0*/  @!P0 LDC.64 R18, c[0x0][0x3b0] ;  /* 0x0000ec00ff128b82 */ /* 0x000e300000000a00 */
[----:B------:R-:W1:Y:S01]  /*06b0*/  @!P0 LDC.64 R16, c[0x0][0x3a8] ;  /* 0x0000ea00ff108b82 */ /* 0x000e620000000a00 */
[----:B0-----:R-:W2:Y:S04]  /*06c0*/  @!P0 LDG.E R18, desc[UR16][R18.64] ;  /* 0x0000001012128981 */ /* 0x001ea8000c1e1900 */
[----:B-1----:R0:W3:Y:S02]  /*06d0*/  @!P0 LDG.E R17, desc[UR16][R16.64] ;  /* 0x0000001010118981 */ /* 0x0020e4000c1e1900 */
[----:B0-----:R-:W-:-:S04]  /*06e0*/  @!P0 IADD3 R16, PT, PT, R25, 0x780, RZ ;  /* 0x0000078019108810 */ /* 0x001fc80007ffe0ff */
[----:B------:R-:W-:-:S05]  /*06f0*/  @!P0 LEA R16, R24, R16, 0x18 ;  /* 0x0000001018108211 */ /* 0x000fca00078ec0ff */
[----:B------:R-:W-:Y:S02]  /*0700*/  @!P0 IMAD R16, R0, 0x4, R16 ;  /* 0x0000000400108824 */ /* 0x000fe400078e0210 */
[----:B--2---:R-:W-:-:S05]  /*0710*/  @!P0 FMUL R18, R27, R18 ;  /* 0x000000121b128220 */ /* 0x004fca0000400000 */
[----:B------:R-:W-:Y:S01]  /*0720*/  @!P0 STS [R5], R18 ;  /* 0x0000001205008388 */ /* 0x000fe20000000800 */
[----:B---3--:R-:W-:-:S05]  /*0730*/  @!P0 FMUL R17, R26, R17 ;  /* 0x000000111a118220 */ /* 0x008fca0000400000 */
[----:B------:R0:W-:Y:S04]  /*0740*/  @!P0 STS [R16], R17 ;  /* 0x0000001110008388 */ /* 0x0001e80000000800 */
[----:B------:R-:W1:Y:S01]  /*0750*/  @!P0 LDS R19, [R10] ;  /* 0x000000000a138984 */ /* 0x000e620000000800 */
[----:B0-----:R-:W-:-:S05]  /*0760*/  VIADD R16, R25, 0x1080 ;  /* 0x0000108019107836 */ /* 0x001fca0000000000 */
[----:B------:R-:W-:-:S04]  /*0770*/  LEA R16, R24, R16, 0x18 ;  /* 0x0000001018107211 */ /* 0x000fc800078ec0ff */
[----:B------:R-:W-:Y:S01]  /*0780*/  LEA R16, R21, R16, 0x2 ;  /* 0x0000001015107211 */ /* 0x000fe200078e10ff */
[----:B-1----:R-:W-:-:S05]  /*0790*/  @!P0 FADD R19, R18, R19 ;  /* 0x0000001312138221 */ /* 0x002fca0000000000 */
[----:B------:R-:W-:Y:S04]  /*07a0*/  @!P0 STS [R4], R19 ;  /* 0x0000001304008388 */ /* 0x000fe80000000800 */
[----:B------:R-:W0:Y:S04]  /*07b0*/  @!P0 LDS R18, [R11] ;  /* 0x000000000b128984 */ /* 0x000e280000000800 */
[----:B------:R-:W-:Y:S01]  /*07c0*/  @!P0 STS [R10], R19 ;  /* 0x000000130a008388 */ /* 0x000fe20000000800 */
[----:B0-----:R-:W-:-:S05]  /*07d0*/  @!P0 FADD R18, R17, R18 ;  /* 0x0000001211128221 */ /* 0x001fca0000000000 */
[----:B------:R-:W-:Y:S04]  /*07e0*/  @!P0 STS [R11], R18 ;  /* 0x000000120b008388 */ /* 0x000fe80000000800 */
[----:B------:R-:W0:Y:S02]  /*07f0*/  LDS R16, [R16] ;  /* 0x0000000010107984 */ /* 0x000e240000000800 */
[----:B0-----:R-:W-:-:S04]  /*0800*/  FSETP.GE.AND P1, PT, R16, R29, PT ;  /* 0x0000001d1000720b */ /* 0x001fc80003f26000 */
[----:B------:R-:W-:-:S13]  /*0810*/  FSETP.GTU.OR P1, PT, R16, R28, !P1 ;  /* 0x0000001c1000720b */ /* 0x000fda0004f2c400 */
[----:B------:R-:W0:Y:S08]  /*0820*/  @!P1 LDC.64 R16, c[0x0][0x3b0] ;  /* 0x0000ec00ff109b82 */ /* 0x000e300000000a00 */
[----:B------:R-:W1:Y:S01]  /*0830*/  @!P1 LDC.64 R18, c[0x0][0x3a8] ;  /* 0x0000ea00ff129b82 */ /* 0x000e620000000a00 */
[----:B0-----:R-:W2:Y:S04]  /*0840*/  @!P1 LDG.E R28, desc[UR16][R16.64] ;  /* 0x00000010101c9981 */ /* 0x001ea8000c1e1900 */
[----:B-1----:R-:W3:Y:S01]  /*0850*/  @!P1 LDG.E R29, desc[UR16][R18.64] ;  /* 0x00000010121d9981 */ /* 0x002ee2000c1e1900 */
[----:B------:R-:W-:Y:S01]  /*0860*/  @!P1 VIADD R25, R25, 0x780 ;  /* 0x0000078019199836 */ /* 0x000fe20000000000 */
[----:B------:R-:W-:Y:S01]  /*0870*/  @!P0 IADD3 R22, PT, PT, R22, 0x1, RZ ;  /* 0x0000000116168810 */ /* 0x000fe20007ffe0ff */
[----:B------:R-:W-:Y:S01]  /*0880*/  @!P0 IMAD.MOV.U32 R23, RZ, RZ, -0x1 ;  /* 0xffffffffff178424 */ /* 0x000fe200078e00ff */
[----:B------:R-:W-:-:S02]  /*0890*/  @!P1 MOV R23, 0xffffffff ;  /* 0xffffffff00179802 */ /* 0x000fc40000000f00 */
[----:B------:R-:W-:Y:S01]  /*08a0*/  @!P1 LEA R25, R24, R25, 0x18 ;  /* 0x0000001918199211 */ /* 0x000fe200078ec0ff */
[----:B------:R-:W-:Y:S02]  /*08b0*/  @!P1 VIADD R22, R22, 0x1 ;  /* 0x0000000116169836 */ /* 0x000fe40000000000 */
[----:B--2---:R-:W-:-:S05]  /*08c0*/  @!P1 FMUL R28, R27, R28 ;  /* 0x0000001c1b1c9220 */ /* 0x004fca0000400000 */
[----:B------:R-:W-:Y:S01]  /*08d0*/  @!P1 STS [R5], R28 ;  /* 0x0000001c05009388 */ /* 0x000fe20000000800 */
[----:B---3--:R-:W-:Y:S01]  /*08e0*/  @!P1 FMUL R29, R26, R29 ;  /* 0x0000001d1a1d9220 */ /* 0x008fe20000400000 */
[----:B------:R-:W-:-:S05]  /*08f0*/  @!P1 IMAD R26, R0, 0x4, R25 ;  /* 0x00000004001a9824 */ /* 0x000fca00078e0219 */
[----:B------:R-:W-:Y:S04]  /*0900*/  @!P1 STS [R26], R29 ;  /* 0x0000001d1a009388 */ /* 0x000fe80000000800 */
[----:B------:R-:W0:Y:S02]  /*0910*/  @!P1 LDS R24, [R10] ;  /* 0x000000000a189984 */ /* 0x000e240000000800 */
[----:B0-----:R-:W-:-:S05]  /*0920*/  @!P1 FADD R25, R28, R24 ;  /* 0x000000181c199221 */ /* 0x001fca0000000000 */
[----:B------:R-:W-:Y:S04]  /*0930*/  @!P1 STS [R4], R25 ;  /* 0x0000001904009388 */ /* 0x000fe80000000800 */
[----:B------:R-:W0:Y:S04]  /*0940*/  @!P1 LDS R16, [R11] ;  /* 0x000000000b109984 */ /* 0x000e280000000800 */
[----:B------:R1:W-:Y:S01]  /*0950*/  @!P1 STS [R10], R25 ;  /* 0x000000190a009388 */ /* 0x0003e20000000800 */
[----:B0-----:R-:W-:-:S05]  /*0960*/  @!P1 FADD R16, R29, R16 ;  /* 0x000000101d109221 */ /* 0x001fca0000000000 */
[----:B------:R1:W-:Y:S02]  /*0970*/  @!P1 STS [R11], R16 ;  /* 0x000000100b009388 */ /* 0x0003e40000000800 */
.L_x_4:
[----:B------:R-:W-:Y:S05]  /*0980*/  BSYNC.RECONVERGENT B2 ;  /* 0x0000000000027941 */ /* 0x000fea0003800200 */
.L_x_3:
[C---:B------:R-:W-:Y:S01]  /*0990*/  ISETP.GE.AND P0, PT, R23.reuse, 0x13, PT ;  /* 0x000000131700780c */ /* 0x040fe20003f06270 */
[----:B------:R-:W-:-:S12]  /*09a0*/  VIADD R23, R23, 0x1 ;  /* 0x0000000117177836 */ /* 0x000fd80000000000 */
[----:B------:R-:W-:Y:S05]  /*09b0*/  @!P0 BRA `(.L_x_5) ;  /* 0xfffffff800c48947 */ /* 0x000fea000383ffff */
[----:B------:R-:W-:Y:S05]  /*09c0*/  BSYNC.RECONVERGENT B1 ;  /* 0x0000000000017941 */ /* 0x000fea0003800200 */
.L_x_2:
[----:B------:R-:W-:Y:S01]  /*09d0*/  ISETP.GE.AND P0, PT, R22, 0x3, PT ;  /* 0x000000031600780c */ /* 0x000fe20003f06270 */
[----:B01----:R-:W0:Y:S01]  /*09e0*/  S2R R16, SR_CgaCtaId ;  /* 0x0000000000107919 */ /* 0x003e220000008800 */
[----:B------:R-:W-:-:S11]  /*09f0*/  MOV R17, 0x400 ;  /* 0x0000040000117802 */ /* 0x000fd60000000f00 */
[----:B------:R-:W-:Y:S04]  /*0a00*/  @P0 LDS R19, [R2] ;  /* 0x0000000002130984 */ /* 0x000fe80000000800 */
[----:B------:R-:W1:Y:S01]  /*0a10*/  @!P0 LDS R19, [R10] ;  /* 0x000000000a138984 */ /* 0x000e620000000800 */
[----:B0-----:R-:W-:-:S05]  /*0a20*/  LEA R22, R16, R17, 0x18 ;  /* 0x0000001110167211 */ /* 0x001fca00078ec0ff */
[----:B------:R-:W-:Y:S01]  /*0a30*/  IMAD R22, R21, 0x4, R22 ;  /* 0x0000000415167824 */ /* 0x000fe200078e0216 */
[----:B-1----:R-:W-:Y:S01]  /*0a40*/  @!P0 STS [R2], R19 ;  /* 0x0000001302008388 */ /* 0x002fe20000000800 */
[C---:B------:R-:W-:Y:S01]  /*0a50*/  FADD R25, R19.reuse, -1 ;  /* 0xbf80000013197421 */ /* 0x040fe20000000000 */
[----:B------:R-:W-:Y:S02]  /*0a60*/  FADD R23, R19, 1 ;  /* 0x3f80000013177421 */ /* 0x000fe40000000000 */
[----:B------:R-:W0:Y:S04]  /*0a70*/  @!P0 LDS R18, [R11] ;  /* 0x000000000b128984 */ /* 0x000e280000000800 */
[----:B0-----:R-:W-:Y:S04]  /*0a80*/  @!P0 STS [R3], R18 ;  /* 0x0000001203008388 */ /* 0x001fe80000000800 */
[----:B------:R-:W0:Y:S02]  /*0a90*/  LDS R22, [R22] ;  /* 0x0000000016167984 */ /* 0x000e240000000800 */
[----:B0-----:R-:W-:-:S04]  /*0aa0*/  FSETP.GE.AND P0, PT, R22, R25, PT ;  /* 0x000000191600720b */ /* 0x001fc80003f06000 */
[----:B------:R-:W-:-:S13]  /*0ab0*/  FSETP.GTU.OR P0, PT, R22, R23, !P0 ;  /* 0x000000171600720b */ /* 0x000fda000470c400 */
[----:B------:R-:W-:Y:S05]  /*0ac0*/  @P0 BRA `(.L_x_6) ;  /* 0x0000000000340947 */ /* 0x000fea0003800000 */
[----:B------:R-:W0:Y:S02]  /*0ad0*/  LDS R18, [R20] ;  /* 0x0000000014127984 */ /* 0x000e240000000800 */
[----:B0-----:R-:W-:-:S13]  /*0ae0*/  ISETP.NE.AND P0, PT, R18, RZ, PT ;  /* 0x000000ff1200720c */ /* 0x001fda0003f05270 */
[----:B------:R-:W-:Y:S05]  /*0af0*/  @P0 BRA `(.L_x_1) ;  /* 0x0000000000980947 */ /* 0x000fea0003800000 */
[----:B------:R-:W-:-:S04]  /*0b00*/  IADD3 R17, PT, PT, R17, 0x300, RZ ;  /* 0x0000030011117810 */ /* 0x000fc80007ffe0ff */
[----:B------:R-:W-:-:S05]  /*0b10*/  LEA R16, R16, R17, 0x18 ;  /* 0x0000001110107211 */ /* 0x000fca00078ec0ff */
[----:B------:R-:W-:-:S05]  /*0b20*/  IMAD R16, R21, 0x4, R16 ;  /* 0x0000000415107824 */ /* 0x000fca00078e0210 */
[----:B------:R-:W0:Y:S02]  /*0b30*/  LDS R17, [R16] ;  /* 0x0000000010117984 */ /* 0x000e240000000800 */
[----:B0-----:R-:W-:-:S13]  /*0b40*/  ISETP.NE.AND P0, PT, R17, RZ, PT ;  /* 0x000000ff1100720c */ /* 0x001fda0003f05270 */
[----:B------:R-:W-:Y:S05]  /*0b50*/  @P0 BRA `(.L_x_1) ;  /* 0x0000000000800947 */ /* 0x000fea0003800000 */
[----:B------:R-:W-:-:S05]  /*0b60*/  IMAD.MOV.U32 R17, RZ, RZ, 0x1 ;  /* 0x00000001ff117424 */ /* 0x000fca00078e00ff */
[----:B------:R1:W-:Y:S04]  /*0b70*/  STS [R20], R17 ;  /* 0x0000001114007388 */ /* 0x0003e80000000800 */
[----:B------:R1:W-:Y:S01]  /*0b80*/  STS [R16], R17 ;  /* 0x0000001110007388 */ /* 0x0003e20000000800 */
[----:B------:R-:W-:Y:S05]  /*0b90*/  BRA `(.L_x_1) ;  /* 0x0000000000707947 */ /* 0x000fea0003800000 */
.L_x_6:
[----:B------:R-:W-:-:S04]  /*0ba0*/  IADD3 R19, PT, PT, R17, 0x180, RZ ;  /* 0x0000018011137810 */ /* 0x000fc80007ffe0ff */
[----:B------:R-:W-:Y:S02]  /*0bb0*/  LEA R18, R16, R19, 0x18 ;  /* 0x0000001310127211 */ /* 0x000fe400078ec0ff */
[----:B------:R-:W0:Y:S03]  /*0bc0*/  LDS R19, [R3] ;  /* 0x0000000003137984 */ /* 0x000e260000000800 */
[----:B------:R-:W-:-:S06]  /*0bd0*/  IMAD R18, R21, 0x4, R18 ;  /* 0x0000000415127824 */ /* 0x000fcc00078e0212 */
[----:B------:R-:W1:Y:S01]  /*0be0*/  LDS R18, [R18] ;  /* 0x0000000012127984 */ /* 0x000e620000000800 */
[C---:B0-----:R-:W-:Y:S01]  /*0bf0*/  FADD R23, R19.reuse, -1 ;  /* 0xbf80000013177421 */ /* 0x041fe20000000000 */
[----:B------:R-:W-:-:S04]  /*0c00*/  FADD R19, R19, 1 ;  /* 0x3f80000013137421 */ /* 0x000fc80000000000 */
[----:B-1----:R-:W-:-:S04]  /*0c10*/  FSETP.GE.AND P0, PT, R18, R23, PT ;  /* 0x000000171200720b */ /* 0x002fc80003f06000 */
[----:B------:R-:W-:-:S13]  /*0c20*/  FSETP.GTU.OR P0, PT, R18, R19, !P0 ;  /* 0x000000131200720b */ /* 0x000fda000470c400 */
[----:B------:R-:W-:Y:S05]  /*0c30*/  @P0 BRA `(.L_x_7) ;  /* 0x0000000000340947 */ /* 0x000fea0003800000 */
[----:B------:R-:W0:Y:S02]  /*0c40*/  LDS R18, [R20] ;  /* 0x0000000014127984 */ /* 0x000e240000000800 */
[----:B0-----:R-:W-:-:S13]  /*0c50*/  ISETP.NE.AND P0, PT, R18, RZ, PT ;  /* 0x000000ff1200720c */ /* 0x001fda0003f05270 */
[----:B------:R-:W-:Y:S05]  /*0c60*/  @P0 BRA `(.L_x_1) ;  /* 0x00000000003c0947 */ /* 0x000fea0003800000 */
[----:B------:R-:W-:-:S05]  /*0c70*/  VIADD R17, R17, 0x300 ;  /* 0x0000030011117836 */ /* 0x000fca0000000000 */
[----:B------:R-:W-:-:S04]  /*0c80*/  LEA R16, R16, R17, 0x18 ;  /* 0x0000001110107211 */ /* 0x000fc800078ec0ff */
[----:B------:R-:W-:-:S05]  /*0c90*/  LEA R16, R21, R16, 0x2 ;  /* 0x0000001015107211 */ /* 0x000fca00078e10ff */
[----:B------:R-:W0:Y:S02]  /*0ca0*/  LDS R17, [R16] ;  /* 0x0000000010117984 */ /* 0x000e240000000800 */
[----:B0-----:R-:W-:-:S13]  /*0cb0*/  ISETP.NE.AND P0, PT, R17, RZ, PT ;  /* 0x000000ff1100720c */ /* 0x001fda0003f05270 */
[----:B------:R-:W-:Y:S05]  /*0cc0*/  @P0 BRA `(.L_x_1) ;  /* 0x0000000000240947 */ /* 0x000fea0003800000 */
[----:B------:R-:W-:-:S05]  /*0cd0*/  IMAD.MOV.U32 R17, RZ, RZ, 0x1 ;  /* 0x00000001ff117424 */ /* 0x000fca00078e00ff */
[----:B------:R3:W-:Y:S04]  /*0ce0*/  STS [R20], R17 ;  /* 0x0000001114007388 */ /* 0x0007e80000000800 */
[----:B------:R3:W-:Y:S01]  /*0cf0*/  STS [R16], R17 ;  /* 0x0000001110007388 */ /* 0x0007e20000000800 */
[----:B------:R-:W-:Y:S05]  /*0d00*/  BRA `(.L_x_1) ;  /* 0x0000000000147947 */ /* 0x000fea0003800000 */
.L_x_7:
[----:B------:R-:W-:Y:S01]  /*0d10*/  VIADD R17, R17, 0x300 ;  /* 0x0000030011117836 */ /* 0x000fe20000000000 */
[----:B------:R2:W-:Y:S04]  /*0d20*/  STS [R20], RZ ;  /* 0x000000ff14007388 */ /* 0x0005e80000000800 */
[----:B------:R-:W-:-:S04]  /*0d30*/  LEA R16, R16, R17, 0x18 ;  /* 0x0000001110107211 */ /* 0x000fc800078ec0ff */
[----:B------:R-:W-:-:S05]  /*0d40*/  LEA R16, R21, R16, 0x2 ;  /* 0x0000001015107211 */ /* 0x000fca00078e10ff */
[----:B------:R2:W-:Y:S02]  /*0d50*/  STS [R16], RZ ;  /* 0x000000ff10007388 */ /* 0x0005e40000000800 */
.L_x_1:
[----:B------:R-:W-:Y:S05]  /*0d60*/  BSYNC.RECONVERGENT B0 ;  /* 0x0000000000007941 */ /* 0x000fea0003800200 */
.L_x_0:
[----:B------:R-:W-:-:S05]  /*0d70*/  VIADD R21, R21, 0x1 ;  /* 0x0000000115157836 */ /* 0x000fca0000000000 */
[----:B------:R-:W-:-:S13]  /*0d80*/  ISETP.NE.AND P0, PT, R21, 0x60, PT ;  /* 0x000000601500780c */ /* 0x000fda0003f05270 */
[----:B------:R-:W-:Y:S05]  /*0d90*/  @P0 BRA `(.L_x_8) ;  /* 0xfffffff400b80947 */ /* 0x000fea000383ffff */
[----:B------:R-:W-:Y:S08]  /*0da0*/  BAR.SYNC.DEFER_BLOCKING 0x0 ;  /* 0x0000000000007b1d */ /* 0x000ff00000010000 */
[----:B0-----:R-:W0:Y:S08]  /*0db0*/  LDC.64 R8, c[0x0][0x380] ;  /* 0x0000e000ff087b82 */ /* 0x001e300000000a00 */
[----:B------:R-:W4:Y:S08]  /*0dc0*/  LDC.64 R6, c[0x0][0x388] ;  /* 0x0000e200ff067b82 */ /* 0x000f300000000a00 */
[----:B------:R-:W5:Y:S01]  /*0dd0*/  LDC.64 R4, c[0x0][0x3a0] ;  /* 0x0000e800ff047b82 */ /* 0x000f620000000a00 */
[----:B------:R-:W1:Y:S04]  /*0de0*/  LDS R11, [R2] ;  /* 0x00000000020b7984 */ /* 0x000e680000000800 */
[----:B------:R-:W2:Y:S01]  /*0df0*/  LDS R3, [R3] ;  /* 0x0000000003037984 */ /* 0x000ea20000000800 */
[----:B0-----:R-:W-:-:S03]  /*0e00*/  IMAD.WIDE.U32 R8, R0, 0x4, R8 ;  /* 0x0000000400087825 */ /* 0x001fc600078e0008 */
[----:B------:R-:W0:Y:S01]  /*0e10*/  LDS R13, [R20] ;  /* 0x00000000140d7984 */ /* 0x000e220000000800 */
[----:B----4-:R-:W-:-:S04]  /*0e20*/  IMAD.WIDE.U32 R6, R0, 0x4, R6 ;  /* 0x0000000400067825 */ /* 0x010fc800078e0006 */
[----:B-----5:R-:W-:Y:S01]  /*0e30*/  IMAD.WIDE.U32 R4, R0, 0x4, R4 ;  /* 0x0000000400047825 */ /* 0x020fe200078e0004 */
[----:B-1----:R-:W-:Y:S04]  /*0e40*/  STG.E desc[UR16][R8.64], R11 ;  /* 0x0000000b08007986 */ /* 0x002fe8000c101910 */
[----:B--2---:R-:W-:Y:S04]  /*0e50*/  STG.E desc[UR16][R6.64], R3 ;  /* 0x0000000306007986 */ /* 0x004fe8000c101910 */
[----:B0-----:R-:W-:Y:S01]  /*0e60*/  STG.E desc[UR16][R4.64], R13 ;  /* 0x0000000d04007986 */ /* 0x001fe2000c101910 */
[----:B------:R-:W-:Y:S05]  /*0e70*/  EXIT ;  /* 0x000000000000794d */ /* 0x000fea0003800000 */
.L_x_9:
[----:B------:R-:W-:-:S00]  /*0e80*/  BRA `(.L_x_9) ;  /* 0xfffffffc00fc7947 */ /* 0x000fc0000383ffff */
[----:B------:R-:W-:-:S00]  /*0e90*/  NOP ;  /* 0x0000000000007918 */ /* 0x000fc00000000000 */
        /* <DEDUP_REMOVED lines=14> */
.L_x_37:


//--------------------- .text._Z11setupFlightPfS_S_S_S_S_S_jP17curandStateXORWOW --------------------------
	.section	.text._Z11setupFlightPfS_S_S_S_S_S_jP17curandStateXORWOW,"ax",@progbits
	.align	128
        .global         _Z11setupFlightPfS_S_S_S_S_S_jP17curandStateXORWOW
        .type           _Z11setupFlightPfS_S_S_S_S_S_jP17curandStateXORWOW,@function
        .size           _Z11setupFlightPfS_S_S_S_S_S_jP17curandStateXORWOW,(.L_x_36 - _Z11setupFlightPfS_S_S_S_S_S_jP17curandStateXORWOW)
        .other          _Z11setupFlightPfS_S_S_S_S_S_jP17curandStateXORWOW,@"STO_CUDA_ENTRY STV_DEFAULT"
_Z11setupFlightPfS_S_S_S_S_S_jP17curandStateXORWOW:
.text._Z11setupFlightPfS_S_S_S_S_S_jP17curandStateXORWOW:
[----:B------:R-:W-:Y:S08]  /*0000*/  LDC R1, c[0x0][0x37c] ;  /* 0x0000df00ff017b82 */ /* 0x000ff00000000800 */
[----:B------:R-:W0:Y:S01]  /*0010*/  LDC R0, c[0x0][0x3b8] ;  /* 0x0000ee00ff007b82 */ /* 0x000e220000000800 */
[----:B------:R-:W1:Y:S01]  /*0020*/  S2R R11, SR_TID.X ;  /* 0x00000000000b7919 */ /* 0x000e620000002100 */
[----:B------:R-:W2:Y:S01]  /*0030*/  LDCU.64 UR4, c[0x0][0x358] ;  /* 0x00006b00ff0477ac */ /* 0x000ea20008000a00 */
[----:B------:R-:W-:Y:S01]  /*0040*/  IMAD.MOV.U32 R15, RZ, RZ, -0x75bd8fc ;  /* 0xf8a42704ff0f7424 */ /* 0x000fe200078e00ff */
[----:B------:R-:W-:Y:S01]  /*0050*/  BSSY.RECONVERGENT B0, `(.L_x_10) ;  /* 0x00000eb000007945 */ /* 0x000fe20003800200 */
[----:B------:R-:W-:-:S02]  /*0060*/  IMAD.MOV.U32 R12, RZ, RZ, -0x23270784 ;  /* 0xdcd8f87cff0c7424 */ /* 0x000fc400078e00ff */
[----:B------:R-:W-:Y:S01]  /*0070*/  IMAD.MOV.U32 R7, RZ, RZ, -0x75bd8fc ;  /* 0xf8a42704ff077424 */ /* 0x000fe200078e00ff */
[----:B------:R-:W1:Y:S01]  /*0080*/  LDC.64 R4, c[0x0][0x3c0] ;  /* 0x0000f000ff047b82 */ /* 0x000e620000000a00 */
[----:B------:R-:W-:Y:S01]  /*0090*/  IMAD.MOV.U32 R2, RZ, RZ, -0x23270784 ;  /* 0xdcd8f87cff027424 */ /* 0x000fe200078e00ff */
[----:B0-----:R-:W-:-:S05]  /*00a0*/  LOP3.LUT R0, R0, 0xaad26b49, RZ, 0x3c, !PT ;  /* 0xaad26b4900007812 */ /* 0x001fca00078e3cff */
[----:B------:R-:W-:-:S04]  /*00b0*/  IMAD R0, R0, 0x4182bed5, RZ ;  /* 0x4182bed500007824 */ /* 0x000fc800078e02ff */
[C---:B------:R-:W-:Y:S01]  /*00c0*/  VIADD R3, R0.reuse, 0x583f19 ;  /* 0x00583f1900037836 */ /* 0x040fe20000000000 */
[----:B------:R-:W-:Y:S01]  /*00d0*/  LOP3.LUT R6, R0, 0x159a55e5, RZ, 0x3c, !PT ;  /* 0x159a55e500067812 */ /* 0x000fe200078e3cff */
[C---:B-1----:R-:W-:Y:S01]  /*00e0*/  IMAD.WIDE.U32 R4, R11.reuse, 0x30, R4 ;  /* 0x000000300b047825 */ /* 0x042fe200078e0004 */
[----:B------:R-:W-:-:S03]  /*00f0*/  ISETP.NE.AND P0, PT, R11, RZ, PT ;  /* 0x000000ff0b00720c */ /* 0x000fc60003f05270 */
[C---:B------:R-:W-:Y:S02]  /*0100*/  VIADD R8, R0.reuse, 0xd9f6dc18 ;  /* 0xd9f6dc1800087836 */ /* 0x040fe40000000000 */
[----:B------:R-:W-:Y:S02]  /*0110*/  VIADD R9, R0, 0x75bcd15 ;  /* 0x075bcd1500097836 */ /* 0x000fe40000000000 */
[----:B------:R-:W-:Y:S02]  /*0120*/  IMAD.MOV.U32 R14, RZ, RZ, R6 ;  /* 0x000000ffff0e7224 */ /* 0x000fe400078e0006 */
[----:B------:R-:W-:Y:S01]  /*0130*/  IMAD.MOV.U32 R13, RZ, RZ, R3 ;  /* 0x000000ffff0d7224 */ /* 0x000fe200078e0003 */
[----:B--2---:R0:W-:Y:S04]  /*0140*/  STG.E.64 desc[UR4][R4.64], R8 ;  /* 0x0000000804007986 */ /* 0x0041e8000c101b04 */
[----:B------:R0:W-:Y:S04]  /*0150*/  STG.E.64 desc[UR4][R4.64+0x8], R14 ;  /* 0x0000080e04007986 */ /* 0x0001e8000c101b04 */
[----:B------:R0:W-:Y:S01]  /*0160*/  STG.E.64 desc[UR4][R4.64+0x10], R12 ;  /* 0x0000100c04007986 */ /* 0x0001e2000c101b04 */
[----:B------:R-:W-:Y:S05]  /*0170*/  @!P0 BRA `(.L_x_11) ;  /* 0x0000000c00608947 */ /* 0x000fea0003800000 */
[----:B------:R-:W-:Y:S02]  /*0180*/  IMAD.MOV.U32 R0, RZ, RZ, R11 ;  /* 0x000000ffff007224 */ /* 0x000fe400078e000b */
[----:B0-----:R-:W-:Y:S02]  /*0190*/  IMAD.MOV.U32 R8, RZ, RZ, RZ ;  /* 0x000000ffff087224 */ /* 0x001fe400078e00ff */
[----:B------:R-:W-:Y:S02]  /*01a0*/  IMAD.MOV.U32 R13, RZ, RZ, RZ ;  /* 0x000000ffff0d7224 */ /* 0x000fe400078e00ff */
[----:B------:R-:W-:Y:S02]  /*01b0*/  IMAD.MOV.U32 R7, RZ, RZ, -0x75bd8fc ;  /* 0xf8a42704ff077424 */ /* 0x000fe400078e00ff */
[----:B------:R-:W-:-:S07]  /*01c0*/  IMAD.MOV.U32 R2, RZ, RZ, -0x23270784 ;  /* 0xdcd8f87cff027424 */ /* 0x000fce00078e00ff */
.L_x_17:
[----:B------:R-:W-:Y:S01]  /*01d0*/  LOP3.LUT R4, R0, 0x3, RZ, 0xc0, !PT ;  /* 0x0000000300047812 */ /* 0x000fe200078ec0ff */
[----:B------:R-:W-:Y:S03]  /*01e0*/  BSSY.RECONVERGENT B1, `(.L_x_12) ;  /* 0x00000cb000017945 */ /* 0x000fe60003800200 */
[----:B------:R-:W-:-:S04]  /*01f0*/  ISETP.NE.U32.AND P0, PT, R4, RZ, PT ;  /* 0x000000ff0400720c */ /* 0x000fc80003f05070 */
[----:B------:R-:W-:-:S13]  /*0200*/  ISETP.NE.AND.EX P0, PT, RZ, RZ, PT, P0 ;  /* 0x000000ffff00720c */ /* 0x000fda0003f05300 */
[----:B0-----:R-:W-:Y:S05]  /*0210*/  @!P0 BRA `(.L_x_13) ;  /* 0x0000000c001c8947 */ /* 0x001fea0003800000 */
[----:B------:R-:W0:Y:S01]  /*0220*/  LDC.64 R4, c[0x4][RZ] ;  /* 0x01000000ff047b82 */ /* 0x000e220000000a00 */
[----:B------:R-:W-:Y:S02]  /*0230*/  IMAD.MOV.U32 R12, RZ, RZ, RZ ;  /* 0x000000ffff0c7224 */ /* 0x000fe400078e00ff */
[----:B0-----:R-:W-:-:S07]  /*0240*/  IMAD.WIDE.U32 R4, R8, 0xc80, R4 ;  /* 0x00000c8008047825 */ /* 0x001fce00078e0004 */
.L_x_16:
[----:B------:R-:W-:Y:S01]  /*0250*/  IMAD.MOV.U32 R15, RZ, RZ, RZ ;  /* 0x000000ffff0f7224 */ /* 0x000fe200078e00ff */
[----:B0-----:R-:W-:Y:S02]  /*0260*/  CS2R R2, SRZ ;  /* 0x0000000000027805 */ /* 0x001fe4000001ff00 */
[----:B------:R-:W-:Y:S01]  /*0270*/  CS2R R6, SRZ ;  /* 0x0000000000067805 */ /* 0x000fe2000001ff00 */
[----:B------:R-:W-:-:S07]  /*0280*/  IMAD.MOV.U32 R9, RZ, RZ, RZ ;  /* 0x000000ffff097224 */ /* 0x000fce00078e00ff */
.L_x_15:
[----:B------:R-:W0:Y:S01]  /*0290*/  S2R R14, SR_TID.X ;  /* 0x00000000000e7919 */ /* 0x000e220000002100 */
[----:B------:R-:W0:Y:S02]  /*02a0*/  LDC.64 R10, c[0x0][0x3c0] ;  /* 0x0000f000ff0a7b82 */ /* 0x000e240000000a00 */
[----:B0-----:R-:W-:-:S04]  /*02b0*/  IMAD.WIDE.U32 R10, R14, 0x30, R10 ;  /* 0x000000300e0a7825 */ /* 0x001fc800078e000a */
[----:B------:R-:W-:-:S05]  /*02c0*/  IMAD.WIDE.U32 R10, R15, 0x4, R10 ;  /* 0x000000040f0a7825 */ /* 0x000fca00078e000a */
[----:B------:R0:W5:Y:S01]  /*02d0*/  LDG.E R16, desc[UR4][R10.64+0x4] ;  /* 0x000004040a107981 */ /* 0x000162000c1e1900 */
[----:B------:R-:W-:-:S07]  /*02e0*/  IMAD.MOV.U32 R17, RZ, RZ, RZ ;  /* 0x000000ffff117224 */ /* 0x000fce00078e00ff */
.L_x_14:
[----:B-----5:R-:W-:Y:S01]  /*02f0*/  SHF.R.U32.HI R23, RZ, R17, R16 ;  /* 0x00000011ff177219 */ /* 0x020fe20000011610 */
[----:B0-----:R-:W-:-:S03]  /*0300*/  IMAD.SHL.U32 R10, R15, 0x20, RZ ;  /* 0x000000200f0a7824 */ /* 0x001fc600078e00ff */
[----:B------:R-:W-:Y:S01]  /*0310*/  LOP3.LUT R11, R23, 0x1, RZ, 0xc0, !PT ;  /* 0x00000001170b7812 */ /* 0x000fe200078ec0ff */
[----:B------:R-:W-:-:S03]  /*0320*/  IMAD.IADD R10, R10, 0x1, R17 ;  /* 0x000000010a0a7824 */ /* 0x000fc600078e0211 */
[----:B------:R-:W-:Y:S01]  /*0330*/  ISETP.NE.U32.AND P0, PT, R11, 0x1, PT ;  /* 0x000000010b00780c */ /* 0x000fe20003f05070 */
[----:B------:R-:W-:-:S03]  /*0340*/  IMAD R11, R10, 0x5, RZ ;  /* 0x000000050a0b7824 */ /* 0x000fc600078e02ff */
[----:B------:R-:W-:Y:S01]  /*0350*/  R2P PR, R23, 0x7e ;  /* 0x0000007e17007804 */ /* 0x000fe20000000000 */
[----:B------:R-:W-:-:S08]  /*0360*/  IMAD.WIDE.U32 R10, R11, 0x4, R4 ;  /* 0x000000040b0a7825 */ /* 0x000fd000078e0004 */
[----:B------:R-:W2:Y:S04]  /*0370*/  @!P0 LDG.E R20, desc[UR4][R10.64+0x10] ;  /* 0x000010040a148981 */ /* 0x000ea8000c1e1900 */
[----:B------:R-:W3:Y:S04]  /*0380*/  @P1 LDG.E R22, desc[UR4][R10.64+0x24] ;  /* 0x000024040a161981 */ /* 0x000ee8000c1e1900 */
[----:B------:R-:W4:Y:S04]  /*0390*/  @P2 LDG.E R24, desc[UR4][R10.64+0x38] ;  /* 0x000038040a182981 */ /* 0x000f28000c1e1900 */
[----:B------:R-:W4:Y:S04]  /*03a0*/  @P3 LDG.E R26, desc[UR4][R10.64+0x4c] ;  /* 0x00004c040a1a3981 */ /* 0x000f28000c1e1900 */
[----:B------:R-:W4:Y:S04]  /*03b0*/  @P4 LDG.E R28, desc[UR4][R10.64+0x60] ;  /* 0x000060040a1c4981 */ /* 0x000f28000c1e1900 */
[----:B------:R-:W4:Y:S04]  /*03c0*/  @!P0 LDG.E R18, desc[UR4][R10.64] ;  /* 0x000000040a128981 */ /* 0x000f28000c1e1900 */
[----:B------:R-:W4:Y:S04]  /*03d0*/  @!P0 LDG.E R19, desc[UR4][R10.64+0x4] ;  /* 0x000004040a138981 */ /* 0x000f28000c1e1900 */
[----:B------:R-:W4:Y:S04]  /*03e0*/  @P5 LDG.E R21, desc[UR4][R10.64+0x74] ;  /* 0x000074040a155981 */ /* 0x000f28000c1e1900 */
[----:B------:R-:W4:Y:S04]  /*03f0*/  @P1 LDG.E R25, desc[UR4][R10.64+0x20] ;  /* 0x000020040a191981 */ /* 0x000f28000c1e1900 */
[----:B------:R-:W4:Y:S01]  /*0400*/  @P3 LDG.E R27, desc[UR4][R10.64+0x48] ;  /* 0x000048040a1b3981 */ /* 0x000f22000c1e1900 */
[----:B--2---:R-:W-:-:S03]  /*0410*/  @!P0 LOP3.LUT R3, R3, R20, RZ, 0x3c, !PT ;  /* 0x0000001403038212 */ /* 0x004fc600078e3cff */
[----:B------:R-:W2:Y:S01]  /*0420*/  @P1 LDG.E R20, desc[UR4][R10.64+0x14] ;  /* 0x000014040a141981 */ /* 0x000ea2000c1e1900 */
[----:B---3--:R-:W-:-:S03]  /*0430*/  @P1 LOP3.LUT R3, R3, R22, RZ, 0x3c, !PT ;  /* 0x0000001603031212 */ /* 0x008fc600078e3cff */
[----:B------:R-:W3:Y:S01]  /*0440*/  @P1 LDG.E R22, desc[UR4][R10.64+0x1c] ;  /* 0x00001c040a161981 */ /* 0x000ee2000c1e1900 */
[----:B----4-:R-:W-:-:S03]  /*0450*/  @P2 LOP3.LUT R3, R3, R24, RZ, 0x3c, !PT ;  /* 0x0000001803032212 */ /* 0x010fc600078e3cff */
[----:B------:R-:W4:Y:S01]  /*0460*/  @P2 LDG.E R24, desc[UR4][R10.64+0x28] ;  /* 0x000028040a182981 */ /* 0x000f22000c1e1900 */
[----:B------:R-:W-:-:S03]  /*0470*/  @P3 LOP3.LUT R3, R3, R26, RZ, 0x3c, !PT ;  /* 0x0000001a03033212 */ /* 0x000fc600078e3cff */
[----:B------:R-:W3:Y:S01]  /*0480*/  @P6 LDG.E R26, desc[UR4][R10.64+0x88] ;  /* 0x000088040a1a6981 */ /* 0x000ee2000c1e1900 */
[----:B------:R-:W-:Y:S02]  /*0490*/  @P4 LOP3.LUT R3, R3, R28, RZ, 0x3c, !PT ;  /* 0x0000001c03034212 */ /* 0x000fe400078e3cff */
[----:B------:R-:W-:Y:S02]  /*04a0*/  @!P0 LOP3.LUT R9, R9, R18, RZ, 0x3c, !PT ;  /* 0x0000001209098212 */ /* 0x000fe400078e3cff */
[----:B------:R-:W3:Y:S01]  /*04b0*/  @!P0 LDG.E R18, desc[UR4][R10.64+0x8] ;  /* 0x000008040a128981 */ /* 0x000ee2000c1e1900 */
[----:B------:R-:W-:-:S03]  /*04c0*/  @!P0 LOP3.LUT R6, R6, R19, RZ, 0x3c, !PT ;  /* 0x0000001306068212 */ /* 0x000fc600078e3cff */
[----:B------:R-:W3:Y:S01]  /*04d0*/  @!P0 LDG.E R19, desc[UR4][R10.64+0xc] ;  /* 0x00000c040a138981 */ /* 0x000ee2000c1e1900 */
[----:B------:R-:W-:-:S03]  /*04e0*/  @P5 LOP3.LUT R3, R3, R21, RZ, 0x3c, !PT ;  /* 0x0000001503035212 */ /* 0x000fc600078e3cff */
[----:B------:R-:W3:Y:S01]  /*04f0*/  @P1 LDG.E R21, desc[UR4][R10.64+0x18] ;  /* 0x000018040a151981 */ /* 0x000ee2000c1e1900 */
[----:B--2---:R-:W-:-:S03]  /*0500*/  @P1 LOP3.LUT R9, R9, R20, RZ, 0x3c, !PT ;  /* 0x0000001409091212 */ /* 0x004fc600078e3cff */
[----:B------:R-:W2:Y:S01]  /*0510*/  @P3 LDG.E R20, desc[UR4][R10.64+0x3c] ;  /* 0x00003c040a143981 */ /* 0x000ea2000c1e1900 */
[----:B----4-:R-:W-:-:S03]  /*0520*/  @P2 LOP3.LUT R9, R9, R24, RZ, 0x3c, !PT ;  /* 0x0000001809092212 */ /* 0x010fc600078e3cff */
[----:B------:R-:W4:Y:S01]  /*0530*/  @P4 LDG.E R24, desc[UR4][R10.64+0x50] ;  /* 0x000050040a184981 */ /* 0x000f22000c1e1900 */
[----:B---3--:R-:W-:-:S03]  /*0540*/  @!P0 LOP3.LUT R7, R7, R18, RZ, 0x3c, !PT ;  /* 0x0000001207078212 */ /* 0x008fc600078e3cff */
[----:B------:R-:W3:Y:S01]  /*0550*/  @P2 LDG.E R18, desc[UR4][R10.64+0x30] ;  /* 0x000030040a122981 */ /* 0x000ee2000c1e1900 */
[----:B------:R-:W-:-:S03]  /*0560*/  @!P0 LOP3.LUT R2, R2, R19, RZ, 0x3c, !PT ;  /* 0x0000001302028212 */ /* 0x000fc600078e3cff */
[----:B------:R-:W3:Y:S01]  /*0570*/  @P2 LDG.E R19, desc[UR4][R10.64+0x2c] ;  /* 0x00002c040a132981 */ /* 0x000ee2000c1e1900 */
[----:B------:R-:W-:-:S03]  /*0580*/  @P1 LOP3.LUT R6, R6, R21, RZ, 0x3c, !PT ;  /* 0x0000001506061212 */ /* 0x000fc600078e3cff */
[----:B------:R-:W3:Y:S01]  /*0590*/  @P2 LDG.E R21, desc[UR4][R10.64+0x34] ;  /* 0x000034040a152981 */ /* 0x000ee2000c1e1900 */
[----:B------:R-:W-:Y:S02]  /*05a0*/  @P1 LOP3.LUT R7, R7, R22, RZ, 0x3c, !PT ;  /* 0x0000001607071212 */ /* 0x000fe400078e3cff */
[----:B------:R-:W-:Y:S01]  /*05b0*/  @P1 LOP3.LUT R2, R2, R25, RZ, 0x3c, !PT ;  /* 0x0000001902021212 */ /* 0x000fe200078e3cff */
[----:B------:R-:W3:Y:S04]  /*05c0*/  @P3 LDG.E R22, desc[UR4][R10.64+0x44] ;  /* 0x000044040a163981 */ /* 0x000ee8000c1e1900 */
[----:B------:R-:W3:Y:S01]  /*05d0*/  @P3 LDG.E R25, desc[UR4][R10.64+0x40] ;  /* 0x000040040a193981 */ /* 0x000ee2000c1e1900 */
[----:B--2---:R-:W-:-:S03]  /*05e0*/  @P3 LOP3.LUT R9, R9, R20, RZ, 0x3c, !PT ;  /* 0x0000001409093212 */ /* 0x004fc600078e3cff */
[----:B------:R-:W2:Y:S01]  /*05f0*/  @P5 LDG.E R20, desc[UR4][R10.64+0x64] ;  /* 0x000064040a145981 */ /* 0x000ea2000c1e1900 */
[----:B----4-:R-:W-:-:S03]  /*0600*/  @P4 LOP3.LUT R9, R9, R24, RZ, 0x3c, !PT ;  /* 0x0000001809094212 */ /* 0x010fc600078e3cff */
[----:B------:R-:W4:Y:S01]  /*0610*/  @P6 LDG.E R24, desc[UR4][R10.64+0x78] ;  /* 0x000078040a186981 */ /* 0x000f22000c1e1900 */
[----:B---3--:R-:W-:-:S03]  /*0620*/  @P2 LOP3.LUT R7, R7, R18, RZ, 0x3c, !PT ;  /* 0x0000001207072212 */ /* 0x008fc600078e3cff */
[----:B------:R-:W3:Y:S01]  /*0630*/  @P4 LDG.E R18, desc[UR4][R10.64+0x58] ;  /* 0x000058040a124981 */ /* 0x000ee2000c1e1900 */
[----:B------:R-:W-:-:S03]  /*0640*/  @P2 LOP3.LUT R6, R6, R19, RZ, 0x3c, !PT ;  /* 0x0000001306062212 */ /* 0x000fc600078e3cff */
[----:B------:R-:W3:Y:S01]  /*0650*/  @P4 LDG.E R19, desc[UR4][R10.64+0x54] ;  /* 0x000054040a134981 */ /* 0x000ee2000c1e1900 */
[----:B------:R-:W-:-:S03]  /*0660*/  @P2 LOP3.LUT R2, R2, R21, RZ, 0x3c, !PT ;  /* 0x0000001502022212 */ /* 0x000fc600078e3cff */
[----:B------:R-:W3:Y:S01]  /*0670*/  @P4 LDG.E R21, desc[UR4][R10.64+0x5c] ;  /* 0x00005c040a154981 */ /* 0x000ee2000c1e1900 */
[----:B------:R-:W-:Y:S02]  /*0680*/  @P3 LOP3.LUT R7, R7, R22, RZ, 0x3c, !PT ;  /* 0x0000001607073212 */ /* 0x000fe400078e3cff */
[----:B------:R-:W-:Y:S01]  /*0690*/  @P3 LOP3.LUT R2, R2, R27, RZ, 0x3c, !PT ;  /* 0x0000001b02023212 */ /* 0x000fe200078e3cff */
[----:B------:R-:W3:Y:S01]  /*06a0*/  @P5 LDG.E R22, desc[UR4][R10.64+0x6c] ;  /* 0x00006c040a165981 */ /* 0x000ee2000c1e1900 */
[----:B------:R-:W-:-:S03]  /*06b0*/  @P3 LOP3.LUT R6, R6, R25, RZ, 0x3c, !PT ;  /* 0x0000001906063212 */ /* 0x000fc600078e3cff */
[----:B------:R-:W3:Y:S04]  /*06c0*/  @P5 LDG.E R25, desc[UR4][R10.64+0x68] ;  /* 0x000068040a195981 */ /* 0x000ee8000c1e1900 */
[----:B------:R-:W3:Y:S01]  /*06d0*/  @P5 LDG.E R27, desc[UR4][R10.64+0x70] ;  /* 0x000070040a1b5981 */ /* 0x000ee2000c1e1900 */
[----:B------:R-:W-:Y:S02]  /*06e0*/  LOP3.LUT P0, RZ, R23, 0x80, RZ, 0xc0, !PT ;  /* 0x0000008017ff7812 */ /* 0x000fe4000780c0ff */
[----:B--2---:R-:W-:-:S11]  /*06f0*/  @P5 LOP3.LUT R9, R9, R20, RZ, 0x3c, !PT ;  /* 0x0000001409095212 */ /* 0x004fd600078e3cff */
        /* <DEDUP_REMOVED lines=15> */
[----:B------:R-:W-:Y:S02]  /*07f0*/  @P6 LOP3.LUT R3, R3, R26, RZ, 0x3c, !PT ;  /* 0x0000001a03036212 */ /* 0x000fe400078e3cff */
[----:B--2---:R-:W-:Y:S02]  /*0800*/  @P0 LOP3.LUT R9, R9, R20, RZ, 0x3c, !PT ;  /* 0x0000001409090212 */ /* 0x004fe400078e3cff */
[----:B----4-:R-:W-:Y:S02]  /*0810*/  @P0 LOP3.LUT R3, R3, R24, RZ, 0x3c, !PT ;  /* 0x0000001803030212 */ /* 0x010fe400078e3cff */
[----:B---3--:R-:W-:Y:S02]  /*0820*/  @P6 LOP3.LUT R7, R7, R18, RZ, 0x3c, !PT ;  /* 0x0000001207076212 */ /* 0x008fe400078e3cff */
[----:B------:R-:W-:Y:S02]  /*0830*/  @P6 LOP3.LUT R6, R6, R19, RZ, 0x3c, !PT ;  /* 0x0000001306066212 */ /* 0x000fe400078e3cff */
[----:B------:R-:W-:-:S02]  /*0840*/  @P6 LOP3.LUT R2, R2, R21, RZ, 0x3c, !PT ;  /* 0x0000001502026212 */ /* 0x000fc400078e3cff */
[----:B------:R-:W-:Y:S02]  /*0850*/  @P0 LOP3.LUT R7, R7, R22, RZ, 0x3c, !PT ;  /* 0x0000001607070212 */ /* 0x000fe400078e3cff */
[----:B------:R-:W-:Y:S02]  /*0860*/  @P0 LOP3.LUT R6, R6, R25, RZ, 0x3c, !PT ;  /* 0x0000001906060212 */ /* 0x000fe400078e3cff */
[----:B------:R-:W-:Y:S02]  /*0870*/  @P0 LOP3.LUT R2, R2, R27, RZ, 0x3c, !PT ;  /* 0x0000001b02020212 */ /* 0x000fe400078e3cff */
[----:B------:R-:W-:-:S13]  /*0880*/  R2P PR, R23.B1, 0x7f ;  /* 0x0000007f17007804 */ /* 0x000fda0000001000 */
[----:B------:R-:W2:Y:S04]  /*0890*/  @P0 LDG.E R18, desc[UR4][R10.64+0xa0] ;  /* 0x0000a0040a120981 */ /* 0x000ea8000c1e1900 */
[----:B------:R-:W3:Y:S04]  /*08a0*/  @P0 LDG.E R20, desc[UR4][R10.64+0xa8] ;  /* 0x0000a8040a140981 */ /* 0x000ee8000c1e1900 */
[----:B------:R-:W4:Y:S04]  /*08b0*/  @P1 LDG.E R22, desc[UR4][R10.64+0xbc] ;  /* 0x0000bc040a161981 */ /* 0x000f28000c1e1900 */
[----:B------:R-:W4:Y:S04]  /*08c0*/  @P1 LDG.E R24, desc[UR4][R10.64+0xc4] ;  /* 0x0000c4040a181981 */ /* 0x000f28000c1e1900 */
[----:B------:R-:W4:Y:S04]  /*08d0*/  @P0 LDG.E R19, desc[UR4][R10.64+0xa4] ;  /* 0x0000a4040a130981 */ /* 0x000f28000c1e1900 */
[----:B------:R-:W4:Y:S04]  /*08e0*/  @P0 LDG.E R21, desc[UR4][R10.64+0xac] ;  /* 0x0000ac040a150981 */ /* 0x000f28000c1e1900 */
[----:B------:R-:W4:Y:S04]  /*08f0*/  @P1 LDG.E R25, desc[UR4][R10.64+0xb8] ;  /* 0x0000b8040a191981 */ /* 0x000f28000c1e1900 */
[----:B------:R-:W4:Y:S04]  /*0900*/  @P2 LDG.E R26, desc[UR4][R10.64+0xc8] ;  /* 0x0000c8040a1a2981 */ /* 0x000f28000c1e1900 */
[----:B------:R-:W4:Y:S04]  /*0910*/  @P1 LDG.E R27, desc[UR4][R10.64+0xc0] ;  /* 0x0000c0040a1b1981 */ /* 0x000f28000c1e1900 */
[----:B------:R-:W4:Y:S01]  /*0920*/  @P3 LDG.E R28, desc[UR4][R10.64+0xec] ;  /* 0x0000ec040a1c3981 */ /* 0x000f22000c1e1900 */
[----:B--2---:R-:W-:-:S03]  /*0930*/  @P0 LOP3.LUT R9, R9, R18, RZ, 0x3c, !PT ;  /* 0x0000001209090212 */ /* 0x004fc600078e3cff */
[----:B------:R-:W2:Y:S01]  /*0940*/  @P0 LDG.E R18, desc[UR4][R10.64+0xb0] ;  /* 0x0000b0040a120981 */ /* 0x000ea2000c1e1900 */
[----:B---3--:R-:W-:-:S03]  /*0950*/  @P0 LOP3.LUT R7, R7, R20, RZ, 0x3c, !PT ;  /* 0x0000001407070212 */ /* 0x008fc600078e3cff */
[----:B------:R-:W3:Y:S01]  /*0960*/  @P1 LDG.E R20, desc[UR4][R10.64+0xb4] ;  /* 0x0000b4040a141981 */ /* 0x000ee2000c1e1900 */
[----:B----4-:R-:W-:-:S03]  /*0970*/  @P1 LOP3.LUT R7, R7, R22, RZ, 0x3c, !PT ;  /* 0x0000001607071212 */ /* 0x010fc600078e3cff */
[----:B------:R-:W4:Y:S01]  /*0980*/  @P2 LDG.E R22, desc[UR4][R10.64+0xd8] ;  /* 0x0000d8040a162981 */ /* 0x000f22000c1e1900 */
[----:B------:R-:W-:-:S03]  /*0990*/  @P0 LOP3.LUT R6, R6, R19, RZ, 0x3c, !PT ;  /* 0x0000001306060212 */ /* 0x000fc600078e3cff */
[----:B------:R-:W4:Y:S01]  /*09a0*/  @P2 LDG.E R19, desc[UR4][R10.64+0xcc] ;  /* 0x0000cc040a132981 */ /* 0x000f22000c1e1900 */
[----:B------:R-:W-:-:S03]  /*09b0*/  @P0 LOP3.LUT R2, R2, R21, RZ, 0x3c, !PT ;  /* 0x0000001502020212 */ /* 0x000fc600078e3cff */
[----:B------:R-:W4:Y:S01]  /*09c0*/  @P2 LDG.E R21, desc[UR4][R10.64+0xd4] ;  /* 0x0000d4040a152981 */ /* 0x000f22000c1e1900 */
[----:B------:R-:W-:-:S03]  /*09d0*/  @P1 LOP3.LUT R6, R6, R25, RZ, 0x3c, !PT ;  /* 0x0000001906061212 */ /* 0x000fc600078e3cff */
[----:B------:R-:W4:Y:S01]  /*09e0*/  @P3 LDG.E R25, desc[UR4][R10.64+0xe8] ;  /* 0x0000e8040a193981 */ /* 0x000f22000c1e1900 */
[----:B--2---:R-:W-:-:S03]  /*09f0*/  @P0 LOP3.LUT R3, R3, R18, RZ, 0x3c, !PT ;  /* 0x0000001203030212 */ /* 0x004fc600078e3cff */
[----:B------:R-:W2:Y:S01]  /*0a00*/  @P4 LDG.E R18, desc[UR4][R10.64+0xf0] ;  /* 0x0000f0040a124981 */ /* 0x000ea2000c1e1900 */
[----:B------:R-:W-:-:S03]  /*0a10*/  @P1 LOP3.LUT R3, R3, R24, RZ, 0x3c, !PT ;  /* 0x0000001803031212 */ /* 0x000fc600078e3cff */
[----:B------:R-:W2:Y:S01]  /*0a20*/  @P3 LDG.E R24, desc[UR4][R10.64+0xdc] ;  /* 0x0000dc040a183981 */ /* 0x000ea2000c1e1900 */
[----:B---3--:R-:W-:-:S03]  /*0a30*/  @P1 LOP3.LUT R9, R9, R20, RZ, 0x3c, !PT ;  /* 0x0000001409091212 */ /* 0x008fc600078e3cff */
[----:B------:R-:W3:Y:S01]  /*0a40*/  @P2 LDG.E R20, desc[UR4][R10.64+0xd0] ;  /* 0x0000d0040a142981 */ /* 0x000ee2000c1e1900 */
[----:B------:R-:W-:Y:S02]  /*0a50*/  LOP3.LUT P0, RZ, R23, 0x8000, RZ, 0xc0, !PT ;  /* 0x0000800017ff7812 */ /* 0x000fe4000780c0ff */
[----:B------:R-:W-:Y:S01]  /*0a60*/  @P2 LOP3.LUT R9, R9, R26, RZ, 0x3c, !PT ;  /* 0x0000001a09092212 */ /* 0x000fe200078e3cff */
[----:B------:R-:W3:Y:S04]  /*0a70*/  @P3 LDG.E R23, desc[UR4][R10.64+0xe0] ;  /* 0x0000e0040a173981 */ /* 0x000ee8000c1e1900 */
[----:B------:R-:W3:Y:S01]  /*0a80*/  @P3 LDG.E R26, desc[UR4][R10.64+0xe4] ;  /* 0x0000e4040a1a3981 */ /* 0x000ee2000c1e1900 */
[----:B------:R-:W-:Y:S02]  /*0a90*/  @P1 LOP3.LUT R2, R2, R27, RZ, 0x3c, !PT ;  /* 0x0000001b02021212 */ /* 0x000fe400078e3cff */
[----:B----4-:R-:W-:-:S02]  /*0aa0*/  @P2 LOP3.LUT R3, R3, R22, RZ, 0x3c, !PT ;  /* 0x0000001603032212 */ /* 0x010fc400078e3cff */
[----:B------:R-:W4:Y:S01]  /*0ab0*/  @P4 LDG.E R22, desc[UR4][R10.64+0x100] ;  /* 0x000100040a164981 */ /* 0x000f22000c1e1900 */
[----:B------:R-:W-:Y:S02]  /*0ac0*/  @P2 LOP3.LUT R6, R6, R19, RZ, 0x3c, !PT ;  /* 0x0000001306062212 */ /* 0x000fe400078e3cff */
[----:B------:R-:W-:Y:S01]  /*0ad0*/  @P2 LOP3.LUT R2, R2, R21, RZ, 0x3c, !PT ;  /* 0x0000001502022212 */ /* 0x000fe200078e3cff */
[----:B------:R-:W4:Y:S04]  /*0ae0*/  @P4 LDG.E R19, desc[UR4][R10.64+0xf4] ;  /* 0x0000f4040a134981 */ /* 0x000f28000c1e1900 */
[----:B------:R-:W4:Y:S01]  /*0af0*/  @P4 LDG.E R21, desc[UR4][R10.64+0xfc] ;  /* 0x0000fc040a154981 */ /* 0x000f22000c1e1900 */
[----:B------:R-:W-:-:S03]  /*0b00*/  @P3 LOP3.LUT R2, R2, R25, RZ, 0x3c, !PT ;  /* 0x0000001902023212 */ /* 0x000fc600078e3cff */
[----:B------:R-:W4:Y:S01]  /*0b10*/  @P5 LDG.E R25, desc[UR4][R10.64+0x110] ;  /* 0x000110040a195981 */ /* 0x000f22000c1e1900 */
[----:B--2---:R-:W-:-:S03]  /*0b20*/  @P3 LOP3.LUT R9, R9, R24, RZ, 0x3c, !PT ;  /* 0x0000001809093212 */ /* 0x004fc600078e3cff */
[----:B------:R-:W2:Y:S01]  /*0b30*/  @P5 LDG.E R24, desc[UR4][R10.64+0x104] ;  /* 0x000104040a185981 */ /* 0x000ea2000c1e1900 */
[----:B---3--:R-:W-:Y:S02]  /*0b40*/  @P2 LOP3.LUT R7, R7, R20, RZ, 0x3c, !PT ;  /* 0x0000001407072212 */ /* 0x008fe400078e3cff */
[----:B------:R-:W-:Y:S01]  /*0b50*/  @P4 LOP3.LUT R9, R9, R18, RZ, 0x3c, !PT ;  /* 0x0000001209094212 */ /* 0x000fe200078e3cff */
[----:B------:R-:W3:Y:S01]  /*0b60*/  @P4 LDG.E R20, desc[UR4][R10.64+0xf8] ;  /* 0x0000f8040a144981 */ /* 0x000ee2000c1e1900 */
[----:B------:R-:W-:-:S03]  /*0b70*/  @P3 LOP3.LUT R6, R6, R23, RZ, 0x3c, !PT ;  /* 0x0000001706063212 */ /* 0x000fc600078e3cff */
[----:B------:R-:W3:Y:S01]  /*0b80*/  @P5 LDG.E R18, desc[UR4][R10.64+0x114] ;  /* 0x000114040a125981 */ /* 0x000ee2000c1e1900 */
[----:B------:R-:W-:-:S03]  /*0b90*/  @P3 LOP3.LUT R7, R7, R26, RZ, 0x3c, !PT ;  /* 0x0000001a07073212 */ /* 0x000fc600078e3cff */
[----:B------:R-:W3:Y:S04]  /*0ba0*/  @P5 LDG.E R23, desc[UR4][R10.64+0x108] ;  /* 0x000108040a175981 */ /* 0x000ee8000c1e1900 */
[----:B------:R-:W3:Y:S01]  /*0bb0*/  @P5 LDG.E R26, desc[UR4][R10.64+0x10c] ;  /* 0x00010c040a1a5981 */ /* 0x000ee2000c1e1900 */
[----:B------:R-:W-:Y:S02]  /*0bc0*/  @P3 LOP3.LUT R3, R3, R28, RZ, 0x3c, !PT ;  /* 0x0000001c03033212 */ /* 0x000fe400078e3cff */
[----:B----4-:R-:W-:Y:S01]  /*0bd0*/  @P4 LOP3.LUT R6, R6, R19, RZ, 0x3c, !PT ;  /* 0x0000001306064212 */ /* 0x010fe200078e3cff */
[----:B------:R-:W4:Y:S01]  /*0be0*/  @P0 LDG.E R28, desc[UR4][R10.64+0x13c] ;  /* 0x00013c040a1c0981 */ /* 0x000f22000c1e1900 */
[----:B------:R-:W-:Y:S02]  /*0bf0*/  @P4 LOP3.LUT R3, R3, R22, RZ, 0x3c, !PT ;  /* 0x0000001603034212 */ /* 0x000fe400078e3cff */
[----:B------:R-:W-:Y:S01]  /*0c00*/  @P4 LOP3.LUT R2, R2, R21, RZ, 0x3c, !PT ;  /* 0x0000001502024212 */ /* 0x000fe200078e3cff */
[----:B------:R-:W4:Y:S04]  /*0c10*/  @P6 LDG.E R19, desc[UR4][R10.64+0x11c] ;  /* 0x00011c040a136981 */ /* 0x000f28000c1e1900 */
[----:B------:R-:W4:Y:S01]  /*0c20*/  @P6 LDG.E R22, desc[UR4][R10.64+0x120] ;  /* 0x000120040a166981 */ /* 0x000f22000c1e1900 */
[----:B------:R-:W-:-:S03]  /*0c30*/  @P5 LOP3.LUT R2, R2, R25, RZ, 0x3c, !PT ;  /* 0x0000001902025212 */ /* 0x000fc600078e3cff */
[----:B------:R-:W4:Y:S04]  /*0c40*/  @P6 LDG.E R21, desc[UR4][R10.64+0x124] ;  /* 0x000124040a156981 */ /* 0x000f28000c1e1900 */
[----:B------:R-:W4:Y:S01]  /*0c50*/  @P0 LDG.E R25, desc[UR4][R10.64+0x138] ;  /* 0x000138040a190981 */ /* 0x000f22000c1e1900 */
[----:B--2---:R-:W-:-:S03]  /*0c60*/  @P5 LOP3.LUT R9, R9, R24, RZ, 0x3c, !PT ;  /* 0x0000001809095212 */ /* 0x004fc600078e3cff */
[----:B------:R-:W2:Y:S01]  /*0c70*/  @P0 LDG.E R24, desc[UR4][R10.64+0x12c] ;  /* 0x00012c040a180981 */ /* 0x000ea2000c1e1900 */
[----:B---3--:R-:W-:-:S03]  /*0c80*/  @P4 LOP3.LUT R7, R7, R20, RZ, 0x3c, !PT ;  /* 0x0000001407074212 */ /* 0x008fc600078e3cff */
[----:B------:R-:W3:Y:S01]  /*0c90*/  @P6 LDG.E R20, desc[UR4][R10.64+0x118] ;  /* 0x000118040a146981 */ /* 0x000ee2000c1e1900 */
[----:B------:R-:W-:-:S03]  /*0ca0*/  @P5 LOP3.LUT R3, R3, R18, RZ, 0x3c, !PT ;  /* 0x0000001203035212 */ /* 0x000fc600078e3cff */
[----:B------:R-:W2:Y:S01]  /*0cb0*/  @P6 LDG.E R18, desc[UR4][R10.64+0x128] ;  /* 0x000128040a126981 */ /* 0x000ea2000c1e1900 */
[----:B------:R-:W-:-:S03]  /*0cc0*/  @P5 LOP3.LUT R6, R6, R23, RZ, 0x3c, !PT ;  /* 0x0000001706065212 */ /* 0x000fc600078e3cff */
[----:B------:R-:W2:Y:S01]  /*0cd0*/  @P0 LDG.E R23, desc[UR4][R10.64+0x130] ;  /* 0x000130040a170981 */ /* 0x000ea2000c1e1900 */
[----:B------:R-:W-:-:S03]  /*0ce0*/  @P5 LOP3.LUT R7, R7, R26, RZ, 0x3c, !PT ;  /* 0x0000001a07075212 */ /* 0x000fc600078e3cff */
[----:B------:R-:W2:Y:S01]  /*0cf0*/  @P0 LDG.E R26, desc[UR4][R10.64+0x134] ;  /* 0x000134040a1a0981 */ /* 0x000ea2000c1e1900 */
[----:B------:R-:W-:-:S05]  /*0d00*/  VIADD R17, R17, 0x10 ;  /* 0x0000001011117836 */ /* 0x000fca0000000000 */
[----:B------:R-:W-:Y:S02]  /*0d10*/  ISETP.NE.AND P1, PT, R17, 0x20, PT ;  /* 0x000000201100780c */ /* 0x000fe40003f25270 */
[----:B----4-:R-:W-:Y:S02]  /*0d20*/  @P6 LOP3.LUT R6, R6, R19, RZ, 0x3c, !PT ;  /* 0x0000001306066212 */ /* 0x010fe400078e3cff */
[----:B------:R-:W-:Y:S02]  /*0d30*/  @P6 LOP3.LUT R7, R7, R22, RZ, 0x3c, !PT ;  /* 0x0000001607076212 */ /* 0x000fe400078e3cff */
[----:B------:R-:W-:-:S04]  /*0d40*/  @P6 LOP3.LUT R2, R2, R21, RZ, 0x3c, !PT ;  /* 0x0000001502026212 */ /* 0x000fc800078e3cff */
[----:B------:R-:W-:Y:S02]  /*0d50*/  @P0 LOP3.LUT R2, R2, R25, RZ, 0x3c, !PT ;  /* 0x0000001902020212 */ /* 0x000fe400078e3cff */
[----:B---3--:R-:W-:Y:S02]  /*0d60*/  @P6 LOP3.LUT R9, R9, R20, RZ, 0x3c, !PT ;  /* 0x0000001409096212 */ /* 0x008fe400078e3cff */
[----:B--2---:R-:W-:Y:S02]  /*0d70*/  @P6 LOP3.LUT R3, R3, R18, RZ, 0x3c, !PT ;  /* 0x0000001203036212 */ /* 0x004fe400078e3cff */
[----:B------:R-:W-:Y:S02]  /*0d80*/  @P0 LOP3.LUT R9, R9, R24, RZ, 0x3c, !PT ;  /* 0x0000001809090212 */ /* 0x000fe400078e3cff */
[----:B------:R-:W-:Y:S02]  /*0d90*/  @P0 LOP3.LUT R6, R6, R23, RZ, 0x3c, !PT ;  /* 0x0000001706060212 */ /* 0x000fe400078e3cff */
[----:B------:R-:W-:-:S02]  /*0da0*/  @P0 LOP3.LUT R3, R3, R28, RZ, 0x3c, !PT ;  /* 0x0000001c03030212 */ /* 0x000fc400078e3cff */
[----:B------:R-:W-:Y:S01]  /*0db0*/  @P0 LOP3.LUT R7, R7, R26, RZ, 0x3c, !PT ;  /* 0x0000001a07070212 */ /* 0x000fe200078e3cff */
[----:B------:R-:W-:Y:S06]  /*0dc0*/  @P1 BRA `(.L_x_14) ;  /* 0xfffffff400481947 */ /* 0x000fec000383ffff */
[----:B------:R-:W-:-:S05]  /*0dd0*/  VIADD R15, R15, 0x1 ;  /* 0x000000010f0f7836 */ /* 0x000fca0000000000 */
[----:B------:R-:W-:-:S13]  /*0de0*/  ISETP.NE.AND P0, PT, R15, 0x5, PT ;  /* 0x000000050f00780c */ /* 0x000fda0003f05270 */
[----:B------:R-:W-:Y:S05]  /*0df0*/  @P0 BRA `(.L_x_15) ;  /* 0xfffffff400240947 */ /* 0x000fea000383ffff */
[----:B------:R-:W0:Y:S01]  /*0e00*/  LDC.64 R10, c[0x0][0x3c0] ;  /* 0x0000f000ff0a7b82 */ /* 0x000e220000000a00 */
[----:B------:R-:W-:Y:S01]  /*0e10*/  VIADD R12, R12, 0x1 ;  /* 0x000000010c0c7836 */ /* 0x000fe20000000000 */
[----:B------:R-:W-:-:S04]  /*0e20*/  LOP3.LUT R15, R0, 0x3, RZ, 0xc0, !PT ;  /* 0x00000003000f7812 */ /* 0x000fc800078ec0ff */
[----:B------:R-:W-:Y:S01]  /*0e30*/  ISETP.GE.U32.AND P0, PT, R12, R15, PT ;  /* 0x0000000f0c00720c */ /* 0x000fe20003f06070 */
[----:B0-----:R-:W-:-:S05]  /*0e40*/  IMAD.WIDE.U32 R10, R14, 0x30, R10 ;  /* 0x000000300e0a7825 */ /* 0x001fca00078e000a */
[----:B------:R0:W-:Y:S04]  /*0e50*/  STG.E desc[UR4][R10.64+0x4], R9 ;  /* 0x000004090a007986 */ /* 0x0001e8000c101904 */
[----:B------:R0:W-:Y:S04]  /*0e60*/  STG.E.64 desc[UR4][R10.64+0x8], R6 ;  /* 0x000008060a007986 */ /* 0x0001e8000c101b04 */
[----:B------:R0:W-:Y:S01]  /*0e70*/  STG.E.64 desc[UR4][R10.64+0x10], R2 ;  /* 0x000010020a007986 */ /* 0x0001e2000c101b04 */
[----:B------:R-:W-:Y:S05]  /*0e80*/  @!P0 BRA `(.L_x_16) ;  /* 0xfffffff000f08947 */ /* 0x000fea000383ffff */
.L_x_13:
[----:B------:R-:W-:Y:S05]  /*0e90*/  BSYNC.RECONVERGENT B1 ;  /* 0x0000000000017941 */ /* 0x000fea0003800200 */
.L_x_12:
[----:B------:R-:W-:Y:S01]  /*0ea0*/  ISETP.GT.U32.AND P0, PT, R0, 0x3, PT ;  /* 0x000000030000780c */ /* 0x000fe20003f04070 */
[----:B------:R-:W-:Y:S01]  /*0eb0*/  VIADD R8, R8, 0x1 ;  /* 0x0000000108087836 */ /* 0x000fe20000000000 */
[--C-:B------:R-:W-:Y:S02]  /*0ec0*/  SHF.R.U64 R0, R0, 0x2, R13.reuse ;  /* 0x0000000200007819 */ /* 0x100fe4000000120d */
[----:B------:R-:W-:Y:S02]  /*0ed0*/  ISETP.GT.U32.AND.EX P0, PT, R13, RZ, PT, P0 ;  /* 0x000000ff0d00720c */ /* 0x000fe40003f04100 */
[----:B------:R-:W-:-:S11]  /*0ee0*/  SHF.R.U32.HI R13, RZ, 0x2, R13 ;  /* 0x00000002ff0d7819 */ /* 0x000fd6000001160d */
[----:B------:R-:W-:Y:S05]  /*0ef0*/  @P0 BRA `(.L_x_17) ;  /* 0xfffffff000b40947 */ /* 0x000fea000383ffff */
.L_x_11:
[----:B------:R-:W-:Y:S05]  /*0f00*/  BSYNC.RECONVERGENT B0 ;  /* 0x0000000000007941 */ /* 0x000fea0003800200 */
.L_x_10:
[----:B0-----:R-:W0:Y:S01]  /*0f10*/  S2R R11, SR_TID.X ;  /* 0x00000000000b7919 */ /* 0x001e220000002100 */
[----:B------:R-:W1:Y:S01]  /*0f20*/  LDC.64 R4, c[0x0][0x3c0] ;  /* 0x0000f000ff047b82 */ /* 0x000e620000000a00 */
[C---:B0-----:R-:W-:Y:S01]  /*0f30*/  ISETP.GT.U32.AND P0, PT, R11.reuse, 0x5f, PT ;  /* 0x0000005f0b00780c */ /* 0x041fe20003f04070 */
[----:B-1----:R-:W-:-:S05]  /*0f40*/  IMAD.WIDE.U32 R4, R11, 0x30, R4 ;  /* 0x000000300b047825 */ /* 0x002fca00078e0004 */
[----:B------:R0:W-:Y:S04]  /*0f50*/  STG.E.64 desc[UR4][R4.64+0x18], RZ ;  /* 0x000018ff04007986 */ /* 0x0001e8000c101b04 */
[----:B------:R0:W-:Y:S04]  /*0f60*/  STG.E desc[UR4][R4.64+0x20], RZ ;  /* 0x000020ff04007986 */ /* 0x0001e8000c101904 */
[----:B------:R0:W-:Y:S01]  /*0f70*/  STG.E.64 desc[UR4][R4.64+0x28], RZ ;  /* 0x000028ff04007986 */ /* 0x0001e2000c101b04 */
[----:B------:R-:W-:Y:S05]  /*0f80*/  @P0 EXIT ;  /* 0x000000000000094d */ /* 0x000fea0003800000 */
[----:B------:R-:W1:Y:S01]  /*0f90*/  LDC R8, c[0x0][0x3b8] ;  /* 0x0000ee00ff087b82 */ /* 0x000e620000000800 */
[----:B------:R-:W-:Y:S01]  /*0fa0*/  SHF.R.U32.HI R0, RZ, 0x2, R9 ;  /* 0x00000002ff007819 */ /* 0x000fe20000011609 */
[----:B------:R-:W2:Y:S01]  /*0fb0*/  LDCU.128 UR8, c[0x0][0x380] ;  /* 0x00007000ff0877ac */ /* 0x000ea20008000c00 */
[----:B------:R-:W-:Y:S02]  /*0fc0*/  IMAD.MOV.U32 R20, RZ, RZ, R7 ;  /* 0x000000ffff147224 */ /* 0x000fe400078e0007 */
[----:B------:R-:W-:Y:S01]  /*0fd0*/  LOP3.LUT R0, R0, R9, RZ, 0x3c, !PT ;  /* 0x0000000900007212 */ /* 0x000fe200078e3cff */
[----:B------:R-:W-:Y:S02]  /*0fe0*/  IMAD.SHL.U32 R9, R3, 0x10, RZ ;  /* 0x0000001003097824 */ /* 0x000fe400078e00ff */
[----:B------:R-:W-:Y:S02]  /*0ff0*/  IMAD.MOV.U32 R21, RZ, RZ, R2 ;  /* 0x000000ffff157224 */ /* 0x000fe400078e0002 */
[----:B------:R-:W-:-:S02]  /*1000*/  IMAD.MOV.U32 R14, RZ, RZ, R3 ;  /* 0x000000ffff0e7224 */ /* 0x000fc400078e0003 */
[----:B------:R-:W-:Y:S01]  /*1010*/  IMAD.MOV.U32 R17, RZ, RZ, R6 ;  /* 0x000000ffff117224 */ /* 0x000fe200078e0006 */
[----:B------:R-:W-:Y:S01]  /*1020*/  STG.E.64 desc[UR4][R4.64+0x8], R20 ;  /* 0x0000081404007986 */ /* 0x000fe2000c101b04 */
[----:B-1----:R-:W-:Y:S01]  /*1030*/  LOP3.LUT R10, R8, 0xaad26b49, RZ, 0x3c, !PT ;  /* 0xaad26b49080a7812 */ /* 0x002fe200078e3cff */
[----:B------:R-:W-:-:S04]  /*1040*/  IMAD.SHL.U32 R8, R0, 0x2, RZ ;  /* 0x0000000200087824 */ /* 0x000fc800078e00ff */
[----:B------:R-:W-:Y:S01]  /*1050*/  IMAD R10, R10, 0x4182bed5, RZ ;  /* 0x4182bed50a0a7824 */ /* 0x000fe200078e02ff */
[----:B------:R-:W-:-:S03]  /*1060*/  LOP3.LUT R8, R0, R8, R9, 0x96, !PT ;  /* 0x0000000800087212 */ /* 0x000fc600078e9609 */
[----:B------:R-:W-:Y:S01]  /*1070*/  VIADD R16, R10, 0xd9fc63dd ;  /* 0xd9fc63dd0a107836 */ /* 0x000fe20000000000 */
[----:B------:R-:W-:Y:S01]  /*1080*/  LOP3.LUT R15, R8, R3, RZ, 0x3c, !PT ;  /* 0x00000003080f7212 */ /* 0x000fe200078e3cff */
[----:B------:R-:W-:Y:S01]  /*1090*/  IMAD.SHL.U32 R10, R11, 0x4, RZ ;  /* 0x000000040b0a7824 */ /* 0x000fe200078e00ff */
[----:B------:R-:W-:Y:S02]  /*10a0*/  SHF.R.U32.HI R11, RZ, 0x1e, R11 ;  /* 0x0000001eff0b7819 */ /* 0x000fe4000001160b */
[----:B------:R-:W-:Y:S01]  /*10b0*/  STG.E.64 desc[UR4][R4.64], R16 ;  /* 0x0000001004007986 */ /* 0x000fe2000c101b04 */
[----:B------:R-:W-:-:S03]  /*10c0*/  IMAD.IADD R0, R15, 0x1, R16 ;  /* 0x000000010f007824 */ /* 0x000fc600078e0210 */
[----:B------:R1:W-:Y:S01]  /*10d0*/  STG.E.64 desc[UR4][R4.64+0x10], R14 ;  /* 0x0000100e04007986 */ /* 0x0003e2000c101b04 */
[----:B------:R-:W-:-:S05]  /*10e0*/  IMAD.HI.U32 R8, R0, 0xfe03f81, RZ ;  /* 0x0fe03f8100087827 */ /* 0x000fca00078e00ff */
[----:B------:R-:W-:Y:S02]  /*10f0*/  SHF.R.U32.HI R9, RZ, 0x3, R8 ;  /* 0x00000003ff097819 */ /* 0x000fe40000011608 */
[----:B--2---:R-:W-:-:S03]  /*1100*/  IADD3 R8, P0, PT, R10, UR8, RZ ;  /* 0x000000080a087c10 */ /* 0x004fc6000ff1e0ff */
[----:B------:R-:W-:Y:S01]  /*1110*/  IMAD R0, R9, -0x81, R0 ;  /* 0xffffff7f09007824 */ /* 0x000fe200078e0200 */
[----:B------:R-:W-:-:S04]  /*1120*/  IADD3.X R9, PT, PT, R11, UR9, RZ, P0, !PT ;  /* 0x000000090b097c10 */ /* 0x000fc800087fe4ff */
[----:B------:R-:W-:-:S05]  /*1130*/  I2FP.F32.U32 R7, R0 ;  /* 0x0000000000077245 */ /* 0x000fca0000201000 */
[----:B------:R2:W-:Y:S04]  /*1140*/  STG.E desc[UR4][R8.64], R7 ;  /* 0x0000000708007986 */ /* 0x0005e8000c101904 */
[----:B------:R-:W3:Y:S04]  /*1150*/  LDG.E.64 R18, desc[UR4][R4.64] ;  /* 0x0000000404127981 */ /* 0x000ee8000c1e1b00 */
[----:B------:R-:W4:Y:S04]  /*1160*/  LDG.E.64 R2, desc[UR4][R4.64+0x10] ;  /* 0x0000100404027981 */ /* 0x000f28000c1e1b00 */
[----:B------:R-:W5:Y:S01]  /*1170*/  LDG.E.64 R12, desc[UR4][R4.64+0x8] ;  /* 0x00000804040c7981 */ /* 0x000f62000c1e1b00 */
[----:B---3--:R-:W-:Y:S01]  /*1180*/  SHF.R.U32.HI R0, RZ, 0x2, R19 ;  /* 0x00000002ff007819 */ /* 0x008fe20000011613 */
[----:B-1----:R-:W-:-:S03]  /*1190*/  VIADD R14, R18, 0x587c5 ;  /* 0x000587c5120e7836 */ /* 0x002fc60000000000 */
[----:B------:R-:W-:Y:S01]  /*11a0*/  LOP3.LUT R0, R0, R19, RZ, 0x3c, !PT ;  /* 0x0000001300007212 */ /* 0x000fe200078e3cff */
[----:B----4-:R-:W-:Y:S02]  /*11b0*/  IMAD.SHL.U32 R19, R3, 0x10, RZ ;  /* 0x0000001003137824 */ /* 0x010fe400078e00ff */
[----:B------:R-:W-:Y:S02]  /*11c0*/  IMAD.MOV.U32 R23, RZ, RZ, R2 ;  /* 0x000000ffff177224 */ /* 0x000fe400078e0002 */
[C---:B------:R-:W-:Y:S02]  /*11d0*/  IMAD.SHL.U32 R6, R0.reuse, 0x2, RZ ;  /* 0x0000000200067824 */ /* 0x040fe400078e00ff */
[----:B------:R-:W-:Y:S02]  /*11e0*/  IMAD.MOV.U32 R18, RZ, RZ, R3 ;  /* 0x000000ffff127224 */ /* 0x000fe400078e0003 */
[----:B-----5:R-:W-:Y:S01]  /*11f0*/  IMAD.MOV.U32 R22, RZ, RZ, R13 ;  /* 0x000000ffff167224 */ /* 0x020fe200078e000d */
[----:B------:R-:W-:Y:S01]  /*1200*/  LOP3.LUT R6, R0, R6, R19, 0x96, !PT ;  /* 0x0000000600067212 */ /* 0x000fe200078e9613 */
[----:B------:R-:W-:-:S03]  /*1210*/  IMAD.MOV.U32 R15, RZ, RZ, R12 ;  /* 0x000000ffff0f7224 */ /* 0x000fc600078e000c */
[----:B------:R-:W-:Y:S01]  /*1220*/  LOP3.LUT R19, R6, R3, RZ, 0x3c, !PT ;  /* 0x0000000306137212 */ /* 0x000fe200078e3cff */
[----:B------:R-:W-:Y:S04]  /*1230*/  STG.E.64 desc[UR4][R4.64+0x8], R22 ;  /* 0x0000081604007986 */ /* 0x000fe8000c101b04 */
[----:B------:R-:W-:Y:S01]  /*1240*/  IMAD.IADD R0, R19, 0x1, R14 ;  /* 0x0000000113007824 */ /* 0x000fe200078e020e */
[----:B------:R1:W-:Y:S03]  /*1250*/  STG.E.64 desc[UR4][R4.64+0x10], R18 ;  /* 0x0000101204007986 */ /* 0x0003e6000c101b04 */
[----:B------:R-:W-:Y:S01]  /*1260*/  IMAD.HI.U32 R6, R0, 0xfe03f81, RZ ;  /* 0x0fe03f8100067827 */ /* 0x000fe200078e00ff */
[----:B------:R3:W-:Y:S04]  /*1270*/  STG.E.64 desc[UR4][R4.64], R14 ;  /* 0x0000000e04007986 */ /* 0x0007e8000c101b04 */
[----:B--2---:R-:W-:-:S02]  /*1280*/  SHF.R.U32.HI R7, RZ, 0x3, R6 ;  /* 0x00000003ff077819 */ /* 0x004fc40000011606 */
[----:B------:R-:W-:-:S03]  /*1290*/  IADD3 R6, P0, PT, R10, UR10, RZ ;  /* 0x0000000a0a067c10 */ /* 0x000fc6000ff1e0ff */
[----:B------:R-:W-:Y:S01]  /*12a0*/  IMAD R0, R7, -0x81, R0 ;  /* 0xffffff7f07007824 */ /* 0x000fe200078e0200 */
[----:B------:R-:W-:Y:S01]  /*12b0*/  IADD3.X R7, PT, PT, R11, UR11, RZ, P0, !PT ;  /* 0x0000000b0b077c10 */ /* 0x000fe200087fe4ff */
[----:B------:R-:W2:Y:S03]  /*12c0*/  LDCU.128 UR8, c[0x0][0x390] ;  /* 0x00007200ff0877ac */ /* 0x000ea60008000c00 */
[----:B------:R-:W-:-:S05]  /*12d0*/  I2FP.F32.U32 R13, R0 ;  /* 0x00000000000d7245 */ /* 0x000fca0000201000 */
[----:B------:R4:W-:Y:S04]  /*12e0*/  STG.E desc[UR4][R6.64], R13 ;  /* 0x0000000d06007986 */ /* 0x0009e8000c101904 */
[----:B------:R-:W5:Y:S04]  /*12f0*/  LDG.E.64 R20, desc[UR4][R4.64] ;  /* 0x0000000404147981 */ /* 0x000f68000c1e1b00 */
[----:B------:R-:W3:Y:S04]  /*1300*/  LDG.E.64 R2, desc[UR4][R4.64+0x10] ;  /* 0x0000100404027981 */ /* 0x000ee8000c1e1b00 */
[----:B------:R-:W2:Y:S01]  /*1310*/  LDG.E.64 R16, desc[UR4][R4.64+0x8] ;  /* 0x0000080404107981 */ /* 0x000ea2000c1e1b00 */
[----:B-----5:R-:W-:Y:S01]  /*1320*/  SHF.R.U32.HI R0, RZ, 0x2, R21 ;  /* 0x00000002ff007819 */ /* 0x020fe20000011615 */
[----:B-1----:R-:W-:-:S03]  /*1330*/  VIADD R18, R20, 0x587c5 ;  /* 0x000587c514127836 */ /* 0x002fc60000000000 */
[----:B------:R-:W-:Y:S01]  /*1340*/  LOP3.LUT R0, R0, R21, RZ, 0x3c, !PT ;  /* 0x0000001500007212 */ /* 0x000fe200078e3cff */
[----:B---3--:R-:W-:Y:S02]  /*1350*/  IMAD.SHL.U32 R21, R3, 0x10, RZ ;  /* 0x0000001003157824 */ /* 0x008fe400078e00ff */
[----:B------:R-:W-:Y:S02]  /*1360*/  IMAD.MOV.U32 R25, RZ, RZ, R2 ;  /* 0x000000ffff197224 */ /* 0x000fe400078e0002 */
[C---:B------:R-:W-:Y:S02]  /*1370*/  IMAD.SHL.U32 R12, R0.reuse, 0x2, RZ ;  /* 0x00000002000c7824 */ /* 0x040fe400078e00ff */
[----:B------:R-:W-:Y:S02]  /*1380*/  IMAD.MOV.U32 R14, RZ, RZ, R3 ;  /* 0x000000ffff0e7224 */ /* 0x000fe400078e0003 */
[----:B--2---:R-:W-:Y:S01]  /*1390*/  IMAD.MOV.U32 R24, RZ, RZ, R17 ;  /* 0x000000ffff187224 */ /* 0x004fe200078e0011 */
[----:B------:R-:W-:Y:S01]  /*13a0*/  LOP3.LUT R12, R0, R12, R21, 0x96, !PT ;  /* 0x0000000c000c7212 */ /* 0x000fe200078e9615 */
[----:B------:R-:W-:-:S03]  /*13b0*/  IMAD.MOV.U32 R19, RZ, RZ, R16 ;  /* 0x000000ffff137224 */ /* 0x000fc600078e0010 */
[----:B------:R-:W-:Y:S01]  /*13c0*/  LOP3.LUT R15, R12, R3, RZ, 0x3c, !PT ;  /* 0x000000030c0f7212 */ /* 0x000fe200078e3cff */
[----:B------:R-:W-:Y:S04]  /*13d0*/  STG.E.64 desc[UR4][R4.64+0x8], R24 ;  /* 0x0000081804007986 */ /* 0x000fe8000c101b04 */
[----:B------:R-:W-:Y:S01]  /*13e0*/  IMAD.IADD R0, R15, 0x1, R18 ;  /* 0x000000010f007824 */ /* 0x000fe200078e0212 */
[----:B------:R-:W-:Y:S03]  /*13f0*/  STG.E.64 desc[UR4][R4.64+0x10], R14 ;  /* 0x0000100e04007986 */ /* 0x000fe6000c101b04 */
[C---:B----4-:R-:W-:Y:S01]  /*1400*/  IMAD.HI.U32 R13, R0.reuse, -0x4bd1ff25, RZ ;  /* 0xb42e00db000d7827 */ /* 0x050fe200078e00ff */
[----:B------:R1:W-:Y:S03]  /*1410*/  STG.E.64 desc[UR4][R4.64], R18 ;  /* 0x0000001204007986 */ /* 0x0003e6000c101b04 */
[----:B------:R-:W-:-:S05]  /*1420*/  IMAD.IADD R12, R0, 0x1, -R13 ;  /* 0x00000001000c7824 */ /* 0x000fca00078e0a0d */
[----:B------:R-:W-:-:S04]  /*1430*/  LEA.HI R12, R12, R13, RZ, 0x1f ;  /* 0x0000000d0c0c7211 */ /* 0x000fc800078ff8ff */
[----:B------:R-:W-:Y:S02]  /*1440*/  SHF.R.U32.HI R13, RZ, 0x9, R12 ;  /* 0x00000009ff0d7819 */ /* 0x000fe4000001160c */
[----:B------:R-:W-:-:S03]  /*1450*/  IADD3 R12, P0, PT, R10, UR8, RZ ;  /* 0x000000080a0c7c10 */ /* 0x000fc6000ff1e0ff */
[----:B------:R-:W-:-:S04]  /*1460*/  IMAD R13, R13, -0x259, R0 ;  /* 0xfffffda70d0d7824 */ /* 0x000fc800078e0200 */
[----:B------:R-:W-:Y:S01]  /*1470*/  VIADD R0, R13, 0x1e ;  /* 0x0000001e0d007836 */ /* 0x000fe20000000000 */
[----:B------:R-:W-:-:S04]  /*1480*/  IADD3.X R13, PT, PT, R11, UR9, RZ, P0, !PT ;  /* 0x000000090b0d7c10 */ /* 0x000fc800087fe4ff */
[----:B------:R-:W-:-:S05]  /*1490*/  I2FP.F32.U32 R21, R0 ;  /* 0x0000000000157245 */ /* 0x000fca0000201000 */
[----:B------:R2:W-:Y:S04]  /*14a0*/  STG.E desc[UR4][R12.64], R21 ;  /* 0x000000150c007986 */ /* 0x0005e8000c101904 */
[----:B------:R-:W3:Y:S04]  /*14b0*/  LDG.E.64 R22, desc[UR4][R4.64] ;  /* 0x0000000404167981 */ /* 0x000ee8000c1e1b00 */
[----:B------:R-:W4:Y:S04]  /*14c0*/  LDG.E.64 R2, desc[UR4][R4.64+0x10] ;  /* 0x0000100404027981 */ /* 0x000f28000c1e1b00 */
[----:B------:R-:W2:Y:S01]  /*14d0*/  LDG.E.64 R16, desc[UR4][R4.64+0x8] ;  /* 0x0000080404107981 */ /* 0x000ea2000c1e1b00 */
[----:B---3--:R-:W-:-:S04]  /*14e0*/  SHF.R.U32.HI R0, RZ, 0x2, R23 ;  /* 0x00000002ff007819 */ /* 0x008fc80000011617 */
[----:B------:R-:W-:Y:S01]  /*14f0*/  LOP3.LUT R0, R0, R23, RZ, 0x3c, !PT ;  /* 0x0000001700007212 */ /* 0x000fe200078e3cff */
[----:B----4-:R-:W-:Y:S02]  /*1500*/  IMAD.SHL.U32 R23, R3, 0x10, RZ ;  /* 0x0000001003177824 */ /* 0x010fe400078e00ff */
[----:B-1----:R-:W-:Y:S02]  /*1510*/  IMAD.MOV.U32 R18, RZ, RZ, R3 ;  /* 0x000000ffff127224 */ /* 0x002fe400078e0003 */
[----:B------:R-:W-:Y:S02]  /*1520*/  IMAD.SHL.U32 R20, R0, 0x2, RZ ;  /* 0x0000000200147824 */ /* 0x000fe400078e00ff */
[----:B--2---:R-:W-:-:S03]  /*1530*/  IMAD.MOV.U32 R21, RZ, RZ, R16 ;  /* 0x000000ffff157224 */ /* 0x004fc600078e0010 */
[----:B------:R-:W-:Y:S01]  /*1540*/  LOP3.LUT R0, R0, R20, R23, 0x96, !PT ;  /* 0x0000001400007212 */ /* 0x000fe200078e9617 */
[----:B------:R-:W-:Y:S02]  /*1550*/  VIADD R20, R22, 0x587c5 ;  /* 0x000587c516147836 */ /* 0x000fe40000000000 */
[----:B------:R-:W-:Y:S01]  /*1560*/  IMAD.MOV.U32 R23, RZ, RZ, R2 ;  /* 0x000000ffff177224 */ /* 0x000fe200078e0002 */
[----:B------:R-:W-:Y:S01]  /*1570*/  LOP3.LUT R19, R0, R3, RZ, 0x3c, !PT ;  /* 0x0000000300137212 */ /* 0x000fe200078e3cff */
[----:B------:R-:W-:Y:S01]  /*1580*/  IMAD.MOV.U32 R22, RZ, RZ, R17 ;  /* 0x000000ffff167224 */ /* 0x000fe200078e0011 */
[----:B------:R-:W-:Y:S03]  /*1590*/  STG.E.64 desc[UR4][R4.64], R20 ;  /* 0x0000001404007986 */ /* 0x000fe6000c101b04 */
[----:B------:R-:W-:Y:S01]  /*15a0*/  IMAD.IADD R0, R19, 0x1, R20 ;  /* 0x0000000113007824 */ /* 0x000fe200078e0214 */
[----:B------:R1:W-:Y:S03]  /*15b0*/  STG.E.64 desc[UR4][R4.64+0x10], R18 ;  /* 0x0000101204007986 */ /* 0x0003e6000c101b04 */
[C---:B------:R-:W-:Y:S01]  /*15c0*/  IMAD.HI.U32 R15, R0.reuse, -0x4bd1ff25, RZ ;  /* 0xb42e00db000f7827 */ /* 0x040fe200078e00ff */
        /* <DEDUP_REMOVED lines=10> */
[----:B------:R-:W3:Y:S01]  /*1670*/  LDG.E R0, desc[UR4][R12.64] ;  /* 0x000000040c007981 */ /* 0x000ee2000c1e1900 */
[----:B------:R-:W-:Y:S01]  /*1680*/  IMAD.MOV.U32 R17, RZ, RZ, 0x3991a2b4 ;  /* 0x3991a2b4ff117424 */ /* 0x000fe200078e00ff */
[----:B------:R-:W-:Y:S01]  /*1690*/  BSSY.RECONVERGENT B0, `(.L_x_18) ;  /* 0x000000d000007945 */ /* 0x000fe20003800200 */
[----:B------:R-:W-:-:S04]  /*16a0*/  IMAD.MOV.U32 R2, RZ, RZ, 0x45610000 ;  /* 0x45610000ff027424 */ /* 0x000fc800078e00ff */
[----:B------:R-:W-:-:S04]  /*16b0*/  FFMA R16, R17, -R2, 1 ;  /* 0x3f80000011107423 */ /* 0x000fc80000000802 */
[----:B------:R-:W-:Y:S01]  /*16c0*/  FFMA R17, R16, R17, 0.00027777778450399637222 ;  /* 0x3991a2b410117423 */ /* 0x000fe20000000011 */
[----:B---3--:R-:W3:Y:S03]  /*16d0*/  FCHK P0, R0, 3600 ;  /* 0x4561000000007902 */ /* 0x008ee60000000000 */
[----:B------:R-:W-:-:S04]  /*16e0*/  FFMA R16, R0, R17, RZ ;  /* 0x0000001100107223 */ /* 0x000fc800000000ff */
[----:B-1----:R-:W-:-:S04]  /*16f0*/  FFMA R18, R16, -3600, R0 ;  /* 0xc561000010127823 */ /* 0x002fc80000000000 */
[----:B------:R-:W-:Y:S01]  /*1700*/  FFMA R16, R17, R18, R16 ;  /* 0x0000001211107223 */ /* 0x000fe20000000010 */
[----:B--23--:R-:W-:Y:S06]  /*1710*/  @!P0 BRA `(.L_x_19) ;  /* 0x0000000000108947 */ /* 0x00cfec0003800000 */
[----:B------:R-:W-:Y:S01]  /*1720*/  IMAD.MOV.U32 R3, RZ, RZ, R0 ;  /* 0x000000ffff037224 */ /* 0x000fe200078e0000 */
[----:B------:R-:W-:-:S07]  /*1730*/  MOV R16, 0x1750 ;  /* 0x0000175000107802 */ /* 0x000fce0000000f00 */
[----:B0-----:R-:W-:Y:S05]  /*1740*/  CALL.REL.NOINC `($__internal_0_$__cuda_sm3x_div_rn_noftz_f32_slowpath) ;  /* 0x0000000400207944 */ /* 0x001fea0003c00000 */
[----:B------:R-:W-:-:S07]  /*1750*/  IMAD.MOV.U32 R16, RZ, RZ, R0 ;  /* 0x000000ffff107224 */ /* 0x000fce00078e0000 */
.L_x_19:
[----:B------:R-:W-:Y:S05]  /*1760*/  BSYNC.RECONVERGENT B0 ;  /* 0x0000000000007941 */ /* 0x000fea0003800200 */
.L_x_18:
[----:B------:R-:W-:-:S05]  /*1770*/  FMUL R3, R16, 0.5 ;  /* 0x3f00000010037820 */ /* 0x000fca0000400000 */
[----:B------:R1:W-:Y:S04]  /*1780*/  STG.E desc[UR4][R12.64], R3 ;  /* 0x000000030c007986 */ /* 0x0003e8000c101904 */
[----:B------:R-:W2:Y:S01]  /*1790*/  LDG.E R17, desc[UR4][R14.64] ;  /* 0x000000040e117981 */ /* 0x000ea2000c1e1900 */
[----:B------:R-:W-:Y:S01]  /*17a0*/  IMAD.MOV.U32 R19, RZ, RZ, 0x3991a2b4 ;  /* 0x3991a2b4ff137424 */ /* 0x000fe200078e00ff */
[----:B------:R-:W-:Y:S03]  /*17b0*/  BSSY.RECONVERGENT B0, `(.L_x_20) ;  /* 0x000000b000007945 */ /* 0x000fe60003800200 */
[----:B------:R-:W-:-:S04]  /*17c0*/  FFMA R0, R19, -R2, 1 ;  /* 0x3f80000013007423 */ /* 0x000fc80000000802 */
[----:B------:R-:W-:Y:S01]  /*17d0*/  FFMA R0, R0, R19, 0.00027777778450399637222 ;  /* 0x3991a2b400007423 */ /* 0x000fe20000000013 */
[----:B--2---:R-:W2:Y:S03]  /*17e0*/  FCHK P0, R17, 3600 ;  /* 0x4561000011007902 */ /* 0x004ea60000000000 */
[----:B------:R-:W-:-:S04]  /*17f0*/  FFMA R16, R0, R17, RZ ;  /* 0x0000001100107223 */ /* 0x000fc800000000ff */
[----:B------:R-:W-:-:S04]  /*1800*/  FFMA R19, R16, -3600, R17 ;  /* 0xc561000010137823 */ /* 0x000fc80000000011 */
[----:B------:R-:W-:Y:S01]  /*1810*/  FFMA R0, R0, R19, R16 ;  /* 0x0000001300007223 */ /* 0x000fe20000000010 */
[----:B-12---:R-:W-:Y:S06]  /*1820*/  @!P0 BRA `(.L_x_21) ;  /* 0x00000000000c8947 */ /* 0x006fec0003800000 */
[----:B------:R-:W-:Y:S01]  /*1830*/  IMAD.MOV.U32 R3, RZ, RZ, R17 ;  /* 0x000000ffff037224 */ /* 0x000fe200078e0011 */
[----:B------:R-:W-:-:S07]  /*1840*/  MOV R16, 0x1860 ;  /* 0x0000186000107802 */ /* 0x000fce0000000f00 */
[----:B0-----:R-:W-:Y:S05]  /*1850*/  CALL.REL.NOINC `($__internal_0_$__cuda_sm3x_div_rn_noftz_f32_slowpath) ;  /* 0x0000000000dc7944 */ /* 0x001fea0003c00000 */
.L_x_21:
[----:B------:R-:W-:Y:S05]  /*1860*/  BSYNC.RECONVERGENT B0 ;  /* 0x0000000000007941 */ /* 0x000fea0003800200 */
.L_x_20:
[----:B------:R-:W-:Y:S01]  /*1870*/  FMUL R19, R0, 0.5 ;  /* 0x3f00000000137820 */ /* 0x000fe20000400000 */
[----:B------:R-:W1:Y:S04]  /*1880*/  LDCU.128 UR8, c[0x0][0x3a0] ;  /* 0x00007400ff0877ac */ /* 0x000e680008000c00 */
[----:B------:R2:W-:Y:S04]  /*1890*/  STG.E desc[UR4][R14.64], R19 ;  /* 0x000000130e007986 */ /* 0x0005e8000c101904 */
[----:B------:R-:W3:Y:S04]  /*18a0*/  LDG.E R8, desc[UR4][R8.64] ;  /* 0x0000000408087981 */ /* 0x000ee8000c1e1900 */
[----:B------:R-:W3:Y:S01]  /*18b0*/  LDG.E R13, desc[UR4][R12.64] ;  /* 0x000000040c0d7981 */ /* 0x000ee2000c1e1900 */
[----:B-1----:R-:W-:-:S04]  /*18c0*/  IADD3 R2, P0, PT, R10, UR8, RZ ;  /* 0x000000080a027c10 */ /* 0x002fc8000ff1e0ff */
[----:B------:R-:W-:Y:S01]  /*18d0*/  IADD3.X R3, PT, PT, R11, UR9, RZ, P0, !PT ;  /* 0x000000090b037c10 */ /* 0x000fe200087fe4ff */
[----:B---3--:R-:W-:-:S05]  /*18e0*/  FADD R21, R8, R13 ;  /* 0x0000000d08157221 */ /* 0x008fca0000000000 */
[----:B------:R2:W-:Y:S04]  /*18f0*/  STG.E desc[UR4][R2.64], R21 ;  /* 0x0000001502007986 */ /* 0x0005e8000c101904 */
[----:B------:R-:W3:Y:S04]  /*1900*/  LDG.E R6, desc[UR4][R6.64] ;  /* 0x0000000406067981 */ /* 0x000ee8000c1e1900 */
[----:B------:R-:W3:Y:S01]  /*1910*/  LDG.E R23, desc[UR4][R14.64] ;  /* 0x000000040e177981 */ /* 0x000ee2000c1e1900 */
[----:B------:R-:W-:-:S04]  /*1920*/  IADD3 R16, P0, PT, R10, UR10, RZ ;  /* 0x0000000a0a107c10 */ /* 0x000fc8000ff1e0ff */
[----:B------:R-:W-:Y:S01]  /*1930*/  IADD3.X R17, PT, PT, R11, UR11, RZ, P0, !PT ;  /* 0x0000000b0b117c10 */ /* 0x000fe200087fe4ff */
[----:B---3--:R-:W-:-:S05]  /*1940*/  FADD R23, R6, R23 ;  /* 0x0000001706177221 */ /* 0x008fca0000000000 */
[----:B------:R2:W-:Y:S04]  /*1950*/  STG.E desc[UR4][R16.64], R23 ;  /* 0x0000001710007986 */ /* 0x0005e8000c101904 */
[----:B------:R-:W3:Y:S01]  /*1960*/  LDG.E R0, desc[UR4][R2.64] ;  /* 0x0000000402007981 */ /* 0x000ee2000c1e1900 */
[----:B------:R-:W-:Y:S01]  /*1970*/  BSSY.RECONVERGENT B0, `(.L_x_22) ;  /* 0x0000006000007945 */ /* 0x000fe20003800200 */
[----:B---3--:R-:W-:-:S13]  /*1980*/  FSETP.GE.AND P0, PT, R0, 128, PT ;  /* 0x430000000000780b */ /* 0x008fda0003f06000 */
[----:B--2---:R-:W-:Y:S05]  /*1990*/  @!P0 BRA `(.L_x_23) ;  /* 0x00000000000c8947 */ /* 0x004fea0003800000 */
[----:B------:R-:W-:-:S05]  /*19a0*/  FADD R7, -R0, -RZ ;  /* 0x800000ff00077221 */ /* 0x000fca0000000100 */
[----:B------:R1:W-:Y:S04]  /*19b0*/  STG.E desc[UR4][R2.64], R7 ;  /* 0x0000000702007986 */ /* 0x0003e8000c101904 */
[----:B------:R1:W5:Y:S02]  /*19c0*/  LDG.E R23, desc[UR4][R16.64] ;  /* 0x0000000410177981 */ /* 0x000364000c1e1900 */
.L_x_23:
[----:B------:R-:W-:Y:S05]  /*19d0*/  BSYNC.RECONVERGENT B0 ;  /* 0x0000000000007941 */ /* 0x000fea0003800200 */
.L_x_22:
[----:B-----5:R-:W-:Y:S01]  /*19e0*/  FSETP.GE.AND P0, PT, R23, 128, PT ;  /* 0x430000001700780b */ /* 0x020fe20003f06000 */
[----:B------:R-:W2:-:S12]  /*19f0*/  LDCU.64 UR6, c[0x0][0x3b0] ;  /* 0x00007600ff0677ac */ /* 0x000e980008000a00 */
[----:B------:R-:W-:-:S05]  /*1a00*/  @P0 FADD R23, -R23, -RZ ;  /* 0x800000ff17170221 */ /* 0x000fca0000000100 */
[----:B------:R-:W-:Y:S04]  /*1a10*/  @P0 STG.E desc[UR4][R16.64], R23 ;  /* 0x0000001710000986 */ /* 0x000fe8000c101904 */
[----:B------:R-:W3:Y:S04]  /*1a20*/  LDG.E.64 R8, desc[UR4][R4.64] ;  /* 0x0000000404087981 */ /* 0x000ee8000c1e1b00 */
[----:B-1----:R-:W4:Y:S04]  /*1a30*/  LDG.E.64 R2, desc[UR4][R4.64+0x10] ;  /* 0x0000100404027981 */ /* 0x002f28000c1e1b00 */
[----:B------:R-:W4:Y:S01]  /*1a40*/  LDG.E.64 R6, desc[UR4][R4.64+0x8] ;  /* 0x0000080404067981 */ /* 0x000f22000c1e1b00 */
[----:B--2---:R-:W-:-:S04]  /*1a50*/  IADD3 R10, P0, PT, R10, UR6, RZ ;  /* 0x000000060a0a7c10 */ /* 0x004fc8000ff1e0ff */
[----:B------:R-:W-:Y:S02]  /*1a60*/  IADD3.X R11, PT, PT, R11, UR7, RZ, P0, !PT ;  /* 0x000000070b0b7c10 */ /* 0x000fe400087fe4ff */
[----:B---3--:R-:W-:Y:S01]  /*1a70*/  SHF.R.U32.HI R0, RZ, 0x2, R9 ;  /* 0x00000002ff007819 */ /* 0x008fe20000011609 */
[----:B------:R-:W-:-:S03]  /*1a80*/  VIADD R8, R8, 0x587c5 ;  /* 0x000587c508087836 */ /* 0x000fc60000000000 */
[----:B------:R-:W-:Y:S01]  /*1a90*/  LOP3.LUT R0, R0, R9, RZ, 0x3c, !PT ;  /* 0x0000000900007212 */ /* 0x000fe200078e3cff */
[----:B----4-:R-:W-:Y:S02]  /*1aa0*/  IMAD.SHL.U32 R9, R3, 0x10, RZ ;  /* 0x0000001003097824 */ /* 0x010fe400078e00ff */
[----:B------:R-:W-:Y:S02]  /*1ab0*/  IMAD.MOV.U32 R15, RZ, RZ, R2 ;  /* 0x000000ffff0f7224 */ /* 0x000fe400078e0002 */
[----:B------:R-:W-:Y:S02]  /*1ac0*/  IMAD.SHL.U32 R12, R0, 0x2, RZ ;  /* 0x00000002000c7824 */ /* 0x000fe400078e00ff */
[----:B------:R-:W-:-:S03]  /*1ad0*/  IMAD.MOV.U32 R14, RZ, RZ, R7 ;  /* 0x000000ffff0e7224 */ /* 0x000fc600078e0007 */
[----:B------:R-:W-:Y:S02]  /*1ae0*/  LOP3.LUT R12, R0, R12, R9, 0x96, !PT ;  /* 0x0000000c000c7212 */ /* 0x000fe400078e9609 */
[----:B------:R-:W-:Y:S02]  /*1af0*/  STG.E.64 desc[UR4][R4.64+0x8], R14 ;  /* 0x0000080e04007986 */ /* 0x000fe4000c101b04 */
[----:B------:R-:W-:Y:S01]  /*1b00*/  LOP3.LUT R13, R12, R3, RZ, 0x3c, !PT ;  /* 0x000000030c0d7212 */ /* 0x000fe200078e3cff */
[----:B------:R-:W-:-:S04]  /*1b10*/  IMAD.MOV.U32 R12, RZ, RZ, R3 ;  /* 0x000000ffff0c7224 */ /* 0x000fc800078e0003 */
[----:B------:R-:W-:Y:S01]  /*1b20*/  IMAD.IADD R0, R13, 0x1, R8 ;  /* 0x000000010d007824 */ /* 0x000fe200078e0208 */
[----:B------:R-:W-:Y:S03]  /*1b30*/  STG.E.64 desc[UR4][R4.64+0x10], R12 ;  /* 0x0000100c04007986 */ /* 0x000fe6000c101b04 */
[----:B------:R-:W-:-:S05]  /*1b40*/  IMAD.HI.U32 R9, R0, -0x5144366f, RZ ;  /* 0xaebbc99100097827 */ /* 0x000fca00078e00ff */
[----:B------:R-:W-:-:S05]  /*1b50*/  SHF.R.U32.HI R9, RZ, 0xc, R9 ;  /* 0x0000000cff097819 */ /* 0x000fca0000011609 */
[----:B------:R-:W-:-:S04]  /*1b60*/  IMAD R9, R9, -0x1771, R0 ;  /* 0xffffe88f09097824 */ /* 0x000fc800078e0200 */
[----:B------:R-:W-:Y:S02]  /*1b70*/  VIADD R0, R9, 0xbb8 ;  /* 0x00000bb809007836 */ /* 0x000fe40000000000 */
[----:B------:R-:W-:-:S03]  /*1b80*/  IMAD.MOV.U32 R9, RZ, RZ, R6 ;  /* 0x000000ffff097224 */ /* 0x000fc600078e0006 */
[----:B------:R-:W-:Y:S02]  /*1b90*/  I2FP.F32.U32 R3, R0 ;  /* 0x0000000000037245 */ /* 0x000fe40000201000 */
[----:B------:R-:W-:Y:S04]  /*1ba0*/  STG.E.64 desc[UR4][R4.64], R8 ;  /* 0x0000000804007986 */ /* 0x000fe8000c101b04 */
[----:B------:R-:W-:Y:S01]  /*1bb0*/  STG.E desc[UR4][R10.64], R3 ;  /* 0x000000030a007986 */ /* 0x000fe2000c101904 */
[----:B------:R-:W-:Y:S05]  /*1bc0*/  EXIT ;  /* 0x000000000000794d */ /* 0x000fea0003800000 */
        .weak           $__internal_0_$__cuda_sm3x_div_rn_noftz_f32_slowpath
        .type           $__internal_0_$__cuda_sm3x_div_rn_noftz_f32_slowpath,@function
        .size           $__internal_0_$__cuda_sm3x_div_rn_noftz_f32_slowpath,(.L_x_36 - $__internal_0_$__cuda_sm3x_div_rn_noftz_f32_slowpath)
$__internal_0_$__cuda_sm3x_div_rn_noftz_f32_slowpath:
[----:B------:R-:W-:Y:S01]  /*1bd0*/  SHF.R.U32.HI R17, RZ, 0x17, R2 ;  /* 0x00000017ff117819 */ /* 0x000fe20000011602 */
[----:B------:R-:W-:Y:S01]  /*1be0*/  BSSY.RECONVERGENT B1, `(.L_x_24) ;  /* 0x0000064000017945 */ /* 0x000fe20003800200 */
[----:B------:R-:W-:Y:S01]  /*1bf0*/  SHF.R.U32.HI R0, RZ, 0x17, R3 ;  /* 0x00000017ff007819 */ /* 0x000fe20000011603 */
[----:B------:R-:W-:Y:S01]  /*1c00*/  IMAD.MOV.U32 R20, RZ, RZ, 0x45610000 ;  /* 0x45610000ff147424 */ /* 0x000fe200078e00ff */
[----:B------:R-:W-:Y:S02]  /*1c10*/  LOP3.LUT R17, R17, 0xff, RZ, 0xc0, !PT ;  /* 0x000000ff11117812 */ /* 0x000fe400078ec0ff */
[----:B------:R-:W-:-:S03]  /*1c20*/  LOP3.LUT R22, R0, 0xff, RZ, 0xc0, !PT ;  /* 0x000000ff00167812 */ /* 0x000fc600078ec0ff */
[----:B------:R-:W-:Y:S02]  /*1c30*/  VIADD R19, R17, 0xffffffff ;  /* 0xffffffff11137836 */ /* 0x000fe40000000000 */
[----:B------:R-:W-:-:S03]  /*1c40*/  VIADD R21, R22, 0xffffffff ;  /* 0xffffffff16157836 */ /* 0x000fc60000000000 */
[----:B------:R-:W-:-:S04]  /*1c50*/  ISETP.GT.U32.AND P0, PT, R19, 0xfd, PT ;  /* 0x000000fd1300780c */ /* 0x000fc80003f04070 */
[----:B------:R-:W-:-:S13]  /*1c60*/  ISETP.GT.U32.OR P0, PT, R21, 0xfd, P0 ;  /* 0x000000fd1500780c */ /* 0x000fda0000704470 */
[----:B------:R-:W-:Y:S01]  /*1c70*/  @!P0 IMAD.MOV.U32 R18, RZ, RZ, RZ ;  /* 0x000000ffff128224 */ /* 0x000fe200078e00ff */
[----:B------:R-:W-:Y:S06]  /*1c80*/  @!P0 BRA `(.L_x_25) ;  /* 0x0000000000608947 */ /* 0x000fec0003800000 */
[----:B------:R-:W-:Y:S01]  /*1c90*/  IMAD.MOV.U32 R0, RZ, RZ, 0x45610000 ;  /* 0x45610000ff007424 */ /* 0x000fe200078e00ff */
[----:B------:R-:W-:-:S04]  /*1ca0*/  FSETP.GTU.FTZ.AND P0, PT, |R3|, +INF , PT ;  /* 0x7f8000000300780b */ /* 0x000fc80003f1c200 */
[----:B------:R-:W-:-:S04]  /*1cb0*/  FSETP.GTU.FTZ.AND P1, PT, |R0|, +INF , PT ;  /* 0x7f8000000000780b */ /* 0x000fc80003f3c200 */
[----:B------:R-:W-:-:S13]  /*1cc0*/  PLOP3.LUT P0, PT, P0, P1, PT, 0xf8, 0x8f ;  /* 0x00000000008f781c */ /* 0x000fda0000703f70 */
[----:B------:R-:W-:Y:S05]  /*1cd0*/  @P0 BRA `(.L_x_26) ;  /* 0x00000004004c0947 */ /* 0x000fea0003800000 */
[----:B------:R-:W-:-:S13]  /*1ce0*/  LOP3.LUT P0, RZ, R20, 0x7fffffff, R3, 0xc8, !PT ;  /* 0x7fffffff14ff7812 */ /* 0x000fda000780c803 */
[----:B------:R-:W-:Y:S05]  /*1cf0*/  @!P0 BRA `(.L_x_27) ;  /* 0x00000004003c8947 */ /* 0x000fea0003800000 */
[C---:B------:R-:W-:Y:S02]  /*1d00*/  FSETP.NEU.FTZ.AND P1, PT, |R3|.reuse, +INF , PT ;  /* 0x7f8000000300780b */ /* 0x040fe40003f3d200 */
[----:B------:R-:W-:Y:S02]  /*1d10*/  FSETP.NEU.FTZ.AND P0, PT, |R0|, +INF , PT ;  /* 0x7f8000000000780b */ /* 0x000fe40003f1d200 */
[----:B------:R-:W-:-:S11]  /*1d20*/  FSETP.NEU.FTZ.AND P2, PT, |R3|, +INF , PT ;  /* 0x7f8000000300780b */ /* 0x000fd60003f5d200 */
[----:B------:R-:W-:Y:S05]  /*1d30*/  @!P0 BRA !P1, `(.L_x_27) ;  /* 0x00000004002c8947 */ /* 0x000fea0004800000 */
[----:B------:R-:W-:-:S04]  /*1d40*/  LOP3.LUT P1, RZ, R3, 0x7fffffff, RZ, 0xc0, !PT ;  /* 0x7fffffff03ff7812 */ /* 0x000fc8000782c0ff */
[----:B------:R-:W-:-:S13]  /*1d50*/  PLOP3.LUT P0, PT, P0, P1, PT, 0x2f, 0xf2 ;  /* 0x0000000000f2781c */ /* 0x000fda0000702577 */
[----:B------:R-:W-:Y:S05]  /*1d60*/  @P0 BRA `(.L_x_28) ;  /* 0x0000000400180947 */ /* 0x000fea0003800000 */
[----:B------:R-:W-:-:S04]  /*1d70*/  LOP3.LUT P0, RZ, R20, 0x7fffffff, RZ, 0xc0, !PT ;  /* 0x7fffffff14ff7812 */ /* 0x000fc8000780c0ff */
[----:B------:R-:W-:-:S13]  /*1d80*/  PLOP3.LUT P0, PT, P2, P0, PT, 0x2f, 0xf2 ;  /* 0x0000000000f2781c */ /* 0x000fda0001700577 */
[----:B------:R-:W-:Y:S05]  /*1d90*/  @P0 BRA `(.L_x_29) ;  /* 0x0000000400000947 */ /* 0x000fea0003800000 */
[----:B------:R-:W-:Y:S02]  /*1da0*/  ISETP.GE.AND P0, PT, R21, RZ, PT ;  /* 0x000000ff1500720c */ /* 0x000fe40003f06270 */
[----:B------:R-:W-:-:S11]  /*1db0*/  ISETP.GE.AND P1, PT, R19, RZ, PT ;  /* 0x000000ff1300720c */ /* 0x000fd60003f26270 */
[----:B------:R-:W-:Y:S02]  /*1dc0*/  @P0 IMAD.MOV.U32 R18, RZ, RZ, RZ ;  /* 0x000000ffff120224 */ /* 0x000fe400078e00ff */
[----:B------:R-:W-:Y:S01]  /*1dd0*/  @!P0 FFMA R3, R3, 1.84467440737095516160e+19, RZ ;  /* 0x5f80000003038823 */ /* 0x000fe200000000ff */
[----:B------:R-:W-:Y:S02]  /*1de0*/  @!P0 IMAD.MOV.U32 R18, RZ, RZ, -0x40 ;  /* 0xffffffc0ff128424 */ /* 0x000fe400078e00ff */
[----:B------:R-:W-:Y:S02]  /*1df0*/  @!P1 FFMA R20, R0, 1.84467440737095516160e+19, RZ ;  /* 0x5f80000000149823 */ /* 0x000fe400000000ff */
[----:B------:R-:W-:-:S07]  /*1e00*/  @!P1 VIADD R18, R18, 0x40 ;  /* 0x0000004012129836 */ /* 0x000fce0000000000 */
.L_x_25:
[----:B------:R-:W-:Y:S01]  /*1e10*/  LEA R19, R17, 0xc0800000, 0x17 ;  /* 0xc080000011137811 */ /* 0x000fe200078eb8ff */
[----:B------:R-:W-:Y:S01]  /*1e20*/  VIADD R22, R22, 0xffffff81 ;  /* 0xffffff8116167836 */ /* 0x000fe20000000000 */
[----:B------:R-:W-:Y:S03]  /*1e30*/  BSSY.RECONVERGENT B2, `(.L_x_30) ;  /* 0x0000035000027945 */ /* 0x000fe60003800200 */
[----:B------:R-:W-:Y:S02]  /*1e40*/  IMAD.IADD R21, R20, 0x1, -R19 ;  /* 0x0000000114157824 */ /* 0x000fe400078e0a13 */
[C---:B------:R-:W-:Y:S02]  /*1e50*/  IMAD R0, R22.reuse, -0x800000, R3 ;  /* 0xff80000016007824 */ /* 0x040fe400078e0203 */
[----:B------:R0:W1:Y:S01]  /*1e60*/  MUFU.RCP R19, R21 ;  /* 0x0000001500137308 */ /* 0x0000620000001000 */
[----:B------:R-:W-:Y:S01]  /*1e70*/  FADD.FTZ R23, -R21, -RZ ;  /* 0x800000ff15177221 */ /* 0x000fe20000010100 */
[----:B0-----:R-:W-:-:S05]  /*1e80*/  IADD3 R21, PT, PT, R22, 0x7f, -R17 ;  /* 0x0000007f16157810 */ /* 0x001fca0007ffe811 */
[----:B------:R-:W-:Y:S02]  /*1e90*/  IMAD.IADD R21, R21, 0x1, R18 ;  /* 0x0000000115157824 */ /* 0x000fe400078e0212 */
[----:B-1----:R-:W-:-:S04]  /*1ea0*/  FFMA R20, R19, R23, 1 ;  /* 0x3f80000013147423 */ /* 0x002fc80000000017 */
[----:B------:R-:W-:-:S04]  /*1eb0*/  FFMA R3, R19, R20, R19 ;  /* 0x0000001413037223 */ /* 0x000fc80000000013 */
[----:B------:R-:W-:-:S04]  /*1ec0*/  FFMA R20, R0, R3, RZ ;  /* 0x0000000300147223 */ /* 0x000fc800000000ff */
[----:B------:R-:W-:-:S04]  /*1ed0*/  FFMA R19, R23, R20, R0 ;  /* 0x0000001417137223 */ /* 0x000fc80000000000 */
[----:B------:R-:W-:-:S04]  /*1ee0*/  FFMA R20, R3, R19, R20 ;  /* 0x0000001303147223 */ /* 0x000fc80000000014 */
[----:B------:R-:W-:-:S04]  /*1ef0*/  FFMA R19, R23, R20, R0 ;  /* 0x0000001417137223 */ /* 0x000fc80000000000 */
[----:B------:R-:W-:-:S05]  /*1f00*/  FFMA R0, R3, R19, R20 ;  /* 0x0000001303007223 */ /* 0x000fca0000000014 */
[----:B------:R-:W-:-:S04]  /*1f10*/  SHF.R.U32.HI R17, RZ, 0x17, R0 ;  /* 0x00000017ff117819 */ /* 0x000fc80000011600 */
[----:B------:R-:W-:-:S05]  /*1f20*/  LOP3.LUT R17, R17, 0xff, RZ, 0xc0, !PT ;  /* 0x000000ff11117812 */ /* 0x000fca00078ec0ff */
[----:B------:R-:W-:-:S04]  /*1f30*/  IMAD.IADD R22, R17, 0x1, R21 ;  /* 0x0000000111167824 */ /* 0x000fc800078e0215 */
[----:B------:R-:W-:-:S05]  /*1f40*/  VIADD R17, R22, 0xffffffff ;  /* 0xffffffff16117836 */ /* 0x000fca0000000000 */
[----:B------:R-:W-:-:S13]  /*1f50*/  ISETP.GE.U32.AND P0, PT, R17, 0xfe, PT ;  /* 0x000000fe1100780c */ /* 0x000fda0003f06070 */
[----:B------:R-:W-:Y:S05]  /*1f60*/  @!P0 BRA `(.L_x_31) ;  /* 0x0000000000808947 */ /* 0x000fea0003800000 */
[----:B------:R-:W-:-:S13]  /*1f70*/  ISETP.GT.AND P0, PT, R22, 0xfe, PT ;  /* 0x000000fe1600780c */ /* 0x000fda0003f04270 */
[----:B------:R-:W-:Y:S05]  /*1f80*/  @P0 BRA `(.L_x_32) ;  /* 0x00000000006c0947 */ /* 0x000fea0003800000 */
[----:B------:R-:W-:-:S13]  /*1f90*/  ISETP.GE.AND P0, PT, R22, 0x1, PT ;  /* 0x000000011600780c */ /* 0x000fda0003f06270 */
[----:B------:R-:W-:Y:S05]  /*1fa0*/  @P0 BRA `(.L_x_33) ;  /* 0x0000000000740947 */ /* 0x000fea0003800000 */
[----:B------:R-:W-:Y:S02]  /*1fb0*/  ISETP.GE.AND P0, PT, R22, -0x18, PT ;  /* 0xffffffe81600780c */ /* 0x000fe40003f06270 */
[----:B------:R-:W-:-:S11]  /*1fc0*/  LOP3.LUT R0, R0, 0x80000000, RZ, 0xc0, !PT ;  /* 0x8000000000007812 */ /* 0x000fd600078ec0ff */
[----:B------:R-:W-:Y:S05]  /*1fd0*/  @!P0 BRA `(.L_x_33) ;  /* 0x0000000000688947 */ /* 0x000fea0003800000 */
[-CC-:B------:R-:W-:Y:S01]  /*1fe0*/  FFMA.RZ R17, R3, R19.reuse, R20.reuse ;  /* 0x0000001303117223 */ /* 0x180fe2000000c014 */
[C---:B------:R-:W-:Y:S02]  /*1ff0*/  ISETP.NE.AND P2, PT, R22.reuse, RZ, PT ;  /* 0x000000ff1600720c */ /* 0x040fe40003f45270 */
[C---:B------:R-:W-:Y:S02]  /*2000*/  ISETP.NE.AND P1, PT, R22.reuse, RZ, PT ;  /* 0x000000ff1600720c */ /* 0x040fe40003f25270 */
[----:B------:R-:W-:Y:S01]  /*2010*/  LOP3.LUT R18, R17, 0x7fffff, RZ, 0xc0, !PT ;  /* 0x007fffff11127812 */ /* 0x000fe200078ec0ff */
[CCC-:B------:R-:W-:Y:S01]  /*2020*/  FFMA.RP R17, R3.reuse, R19.reuse, R20.reuse ;  /* 0x0000001303117223 */ /* 0x1c0fe20000008014 */
[----:B------:R-:W-:Y:S01]  /*2030*/  FFMA.RM R20, R3, R19, R20 ;  /* 0x0000001303147223 */ /* 0x000fe20000004014 */
[----:B------:R-:W-:Y:S01]  /*2040*/  VIADD R3, R22, 0x20 ;  /* 0x0000002016037836 */ /* 0x000fe20000000000 */
[----:B------:R-:W-:Y:S01]  /*2050*/  LOP3.LUT R18, R18, 0x800000, RZ, 0xfc, !PT ;  /* 0x0080000012127812 */ /* 0x000fe200078efcff */
[----:B------:R-:W-:-:S02]  /*2060*/  IMAD.MOV R19, RZ, RZ, -R22 ;  /* 0x000000ffff137224 */ /* 0x000fc400078e0a16 */
[----:B------:R-:W-:Y:S02]  /*2070*/  FSETP.NEU.FTZ.AND P0, PT, R17, R20, PT ;  /* 0x000000141100720b */ /* 0x000fe40003f1d000 */
[----:B------:R-:W-:Y:S02]  /*2080*/  SHF.L.U32 R3, R18, R3, RZ ;  /* 0x0000000312037219 */ /* 0x000fe400000006ff */
[----:B------:R-:W-:Y:S02]  /*2090*/  SEL R17, R19, RZ, P2 ;  /* 0x000000ff13117207 */ /* 0x000fe40001000000 */
[----:B------:R-:W-:Y:S02]  /*20a0*/  ISETP.NE.AND P1, PT, R3, RZ, P1 ;  /* 0x000000ff0300720c */ /* 0x000fe40000f25270 */
[----:B------:R-:W-:Y:S02]  /*20b0*/  SHF.R.U32.HI R17, RZ, R17, R18 ;  /* 0x00000011ff117219 */ /* 0x000fe40000011612 */
[----:B------:R-:W-:-:S02]  /*20c0*/  PLOP3.LUT P0, PT, P0, P1, PT, 0xf8, 0x8f ;  /* 0x00000000008f781c */ /* 0x000fc40000703f70 */
[----:B------:R-:W-:Y:S02]  /*20d0*/  SHF.R.U32.HI R18, RZ, 0x1, R17 ;  /* 0x00000001ff127819 */ /* 0x000fe40000011611 */
[----:B------:R-:W-:-:S04]  /*20e0*/  SEL R3, RZ, 0x1, !P0 ;  /* 0x00000001ff037807 */ /* 0x000fc80004000000 */
[----:B------:R-:W-:-:S04]  /*20f0*/  LOP3.LUT R20, R3, 0x1, R18, 0xf8, !PT ;  /* 0x0000000103147812 */ /* 0x000fc800078ef812 */
[----:B------:R-:W-:-:S05]  /*2100*/  LOP3.LUT R17, R20, R17, RZ, 0xc0, !PT ;  /* 0x0000001114117212 */ /* 0x000fca00078ec0ff */
[----:B------:R-:W-:-:S05]  /*2110*/  IMAD.IADD R17, R18, 0x1, R17 ;  /* 0x0000000112117824 */ /* 0x000fca00078e0211 */
[----:B------:R-:W-:Y:S01]  /*2120*/  LOP3.LUT R0, R17, R0, RZ, 0xfc, !PT ;  /* 0x0000000011007212 */ /* 0x000fe200078efcff */
[----:B------:R-:W-:Y:S06]  /*2130*/  BRA `(.L_x_33) ;  /* 0x0000000000107947 */ /* 0x000fec0003800000 */
.L_x_32:
[----:B------:R-:W-:-:S04]  /*2140*/  LOP3.LUT R0, R0, 0x80000000, RZ, 0xc0, !PT ;  /* 0x8000000000007812 */ /* 0x000fc800078ec0ff */
[----:B------:R-:W-:Y:S01]  /*2150*/  LOP3.LUT R0, R0, 0x7f800000, RZ, 0xfc, !PT ;  /* 0x7f80000000007812 */ /* 0x000fe200078efcff */
[----:B------:R-:W-:Y:S06]  /*2160*/  BRA `(.L_x_33) ;  /* 0x0000000000047947 */ /* 0x000fec0003800000 */
.L_x_31:
[----:B------:R-:W-:-:S07]  /*2170*/  IMAD R0, R21, 0x800000, R0 ;  /* 0x0080000015007824 */ /* 0x000fce00078e0200 */
.L_x_33:
[----:B------:R-:W-:Y:S05]  /*2180*/  BSYNC.RECONVERGENT B2 ;  /* 0x0000000000027941 */ /* 0x000fea0003800200 */
.L_x_30:
[----:B------:R-:W-:Y:S05]  /*2190*/  BRA `(.L_x_34) ;  /* 0x0000000000207947 */ /* 0x000fea0003800000 */
.L_x_29:
[----:B------:R-:W-:-:S04]  /*21a0*/  LOP3.LUT R0, R20, 0x80000000, R3, 0x48, !PT ;  /* 0x8000000014007812 */ /* 0x000fc800078e4803 */
[----:B------:R-:W-:Y:S01]  /*21b0*/  LOP3.LUT R0, R0, 0x7f800000, RZ, 0xfc, !PT ;  /* 0x7f80000000007812 */ /* 0x000fe200078efcff */
[----:B------:R-:W-:Y:S06]  /*21c0*/  BRA `(.L_x_34) ;  /* 0x0000000000147947 */ /* 0x000fec0003800000 */
.L_x_28:
[----:B------:R-:W-:Y:S01]  /*21d0*/  LOP3.LUT R0, R20, 0x80000000, R3, 0x48, !PT ;  /* 0x8000000014007812 */ /* 0x000fe200078e4803 */
[----:B------:R-:W-:Y:S06]  /*21e0*/  BRA `(.L_x_34) ;  /* 0x00000000000c7947 */ /* 0x000fec0003800000 */
.L_x_27:
[----:B------:R-:W0:Y:S01]  /*21f0*/  MUFU.RSQ R0, -QNAN ;  /* 0xffc0000000007908 */ /* 0x000e220000001400 */
[----:B------:R-:W-:Y:S05]  /*2200*/  BRA `(.L_x_34) ;  /* 0x0000000000047947 */ /* 0x000fea0003800000 */
.L_x_26:
[----:B------:R-:W-:-:S07]  /*2210*/  FADD.FTZ R0, R3, R0 ;  /* 0x0000000003007221 */ /* 0x000fce0000010000 */
.L_x_34:
[----:B------:R-:W-:Y:S05]  /*2220*/  BSYNC.RECONVERGENT B1 ;  /* 0x0000000000017941 */ /* 0x000fea0003800200 */
.L_x_24:
[----:B------:R-:W-:-:S04]  /*2230*/  IMAD.MOV.U32 R17, RZ, RZ, 0x0 ;  /* 0x00000000ff117424 */ /* 0x000fc800078e00ff */
[----:B0-----:R-:W-:Y:S05]  /*2240*/  RET.REL.NODEC R16 `(_Z11setupFlightPfS_S_S_S_S_S_jP17curandStateXORWOW) ;  /* 0xffffffdc106c7950 */ /* 0x001fea0003c3ffff */
.L_x_35:
        /* <DEDUP_REMOVED lines=11> */
.L_x_36:


//--------------------- .nv.global.init           --------------------------
	.section	.nv.global.init,"aw",@progbits
	.align	4
.nv.global.init:
	.type		mrg32k3aM1SubSeq,@object
	.size		mrg32k3aM1SubSeq,(mrg32k3aM2SubSeq - mrg32k3aM1SubSeq)
mrg32k3aM1SubSeq:
        /*0000*/ 	.byte	0x0b, 0xcc, 0xee, 0x04, 0x73, 0x29, 0x8b, 0x6f, 0xf6, 0x53, 0x03, 0xf6, 0x23, 0xf6, 0xea, 0xda
        /* <DEDUP_REMOVED lines=125> */
	.type		mrg32k3aM2SubSeq,@object
	.size		mrg32k3aM2SubSeq,(mrg32k3aM1 - mrg32k3aM2SubSeq)
mrg32k3aM2SubSeq:
        /* <DEDUP_REMOVED lines=126> */
	.type		mrg32k3aM1,@object
	.size		mrg32k3aM1,(mrg32k3aM1Seq - mrg32k3aM1)
mrg32k3aM1:
        /* <DEDUP_REMOVED lines=144> */
	.type		mrg32k3aM1Seq,@object
	.size		mrg32k3aM1Seq,(mrg32k3aM2 - mrg32k3aM1Seq)
mrg32k3aM1Seq:
        /* <DEDUP_REMOVED lines=144> */
	.type		mrg32k3aM2,@object
	.size		mrg32k3aM2,(mrg32k3aM2Seq - mrg32k3aM2)
mrg32k3aM2:
        /* <DEDUP_REMOVED lines=144> */
	.type		mrg32k3aM2Seq,@object
	.size		mrg32k3aM2Seq,(precalc_xorwow_matrix - mrg32k3aM2Seq)
mrg32k3aM2Seq:
        /* <DEDUP_REMOVED lines=144> */
	.type		precalc_xorwow_matrix,@object
	.size		precalc_xorwow_matrix,(precalc_xorwow_offset_matrix - precalc_xorwow_matrix)
precalc_xorwow_matrix:
        /* <DEDUP_REMOVED lines=6400> */
	.type		precalc_xorwow_offset_matrix,@object
	.size		precalc_xorwow_offset_matrix,(.L_1 - precalc_xorwow_offset_matrix)
precalc_xorwow_offset_matrix:
        /* <DEDUP_REMOVED lines=6400> */
.L_1:


//--------------------- .nv.shared._Z9moveDronePfS_S_S_PiS_S_ --------------------------
	.section	.nv.shared._Z9moveDronePfS_S_S_PiS_S_,"aw",@nobits
	.sectionflags	@""
	.align	4
.nv.shared._Z9moveDronePfS_S_S_PiS_S_:
	.zero		5632


//--------------------- .nv.shared.reserved.0     --------------------------
	.section	.nv.shared.reserved.0,"aw",@nobits
	.weak		__nv_reservedSMEM_offset_0_alias
	.size		__nv_reservedSMEM_offset_0_alias, 0, 64
	.other		__nv_reservedSMEM_offset_0_alias,@"STO_CUDA_RESERVED_SHARED STV_DEFAULT"
__nv_reservedSMEM_offset_0_alias:
	.zero		0
	.zero		64


//--------------------- .nv.constant0._Z9moveDronePfS_S_S_PiS_S_ --------------------------
	.section	.nv.constant0._Z9moveDronePfS_S_S_PiS_S_,"a",@progbits
	.sectionflags	@""
	.align	4
.nv.constant0._Z9moveDronePfS_S_S_PiS_S_:
	.zero		952


//--------------------- .nv.constant0._Z11setupFlightPfS_S_S_S_S_S_jP17curandStateXORWOW --------------------------
	.section	.nv.constant0._Z11setupFlightPfS_S_S_S_S_S_jP17curandStateXORWOW,"a",@progbits
	.sectionflags	@""
	.align	4
.nv.constant0._Z11setupFlightPfS_S_S_S_S_S_jP17curandStateXORWOW:
	.zero		968


//--------------------- SYMBOLS --------------------------

	.type		.nv.reservedSmem.offset0,@object
	.size		.nv.reservedSmem.offset0,0x4
	.type		.nv.reservedSmem.cap,@object
	.size		.nv.reservedSmem.cap,0x4
